	.target	sm_100a

	.elftype	@"ET_EXEC"


//--------------------- .note.nv.tkinfo           --------------------------
	.section	.note.nv.tkinfo,"",@"SHT_NOTE"
	.sectionflags	@"SHF_NOTE_NV_TKINFO"
	.tkinfo
        /*0018*/ 	.word	0x00000002
        /*0030*/ 	.string	""
        /*0030*/ 	.string	"ptxas"
        /*0030*/ 	.string	"Cuda compilation tools, release 13.0, V13.0.88"
        /*0030*/ 	.string	"Build cuda_13.0.r13.0/compiler.36424714_0"
        /*0030*/ 	.string	"-arch sm_100a -m 64 "



//--------------------- .note.nv.cuinfo           --------------------------
	.section	.note.nv.cuinfo,"",@"SHT_NOTE"
	.sectionflags	@"SHF_NOTE_NV_CUINFO"
        /*0018*/ 	.short	0x0002
        /*001a*/ 	.short	0x0064
        /*001c*/ 	.short	0x0082
	.zero		2


//--------------------- .nv.info                  --------------------------
	.section	.nv.info,"",@"SHT_CUDA_INFO"
	.align	4


	//----- nvinfo : EIATTR_REGCOUNT
	.align		4
        /*0000*/ 	.byte	0x04, 0x2f
        /*0002*/ 	.short	(.L_19 - .L_18)
	.align		4
.L_18:
        /*0004*/ 	.word	index@(_ZN7cutlass13device_kernelINS_4gemm6kernel13GemmUniversalIN4cute5tupleIJiiiiEEENS1_10collective13CollectiveMmaINS1_35MainloopSm100TmaUmmaWarpSpecializedILi10ELi2ELi3ENS5_IJNS4_1CILi1EEESB_SB_EEEEENS5_IJNSA_ILi128EEENSA_ILi160EEENSA_ILi64EEEEEENS_12float_e4m3_tENS5_IJlSB_lEEESI_SJ_NS4_8TiledMMAINS4_8MMA_AtomIJNS4_10MMA_TraitsINS4_19SM100_MMA_F8F6F4_SSEJSI_SI_fSE_SF_NS4_17integral_constantINS4_4UMMA5MajorELSQ_0EEESR_NSO_INSP_7ScaleInELSS_0EEEST_EEEEEENS4_6LayoutISC_NS5_IJNSA_ILi0EEESX_SX_EEEEENS5_IJNS4_10UnderscoreES10_S10_EEEEENS4_13SM90_TMA_LOADENS4_14ComposedLayoutINS4_7SwizzleILi2ELi4ELi3EEENS4_18smem_ptr_flag_bitsILi8EEENSW_INS5_IJNSA_ILi8EEESG_EEENS5_IJSG_SB_EEEEEEEvNS4_8identityES13_S1D_vS1E_EENS_8epilogue10collective18CollectiveEpilogueINS1G_23Sm100TmaWarpSpecializedILi1ELi1ELi160ELb0ELb0EEEJSH_NS5_IJNSW_ISE_SB_EENSW_ISF_SB_EEEEESI_SJ_SI_SJ_NS1G_6fusion15FusionCallbacksIS1K_NS1O_17LinearCombinationISI_fSI_fLNS_15FloatRoundStyleE2EEESH_S1N_JEEENS4_5SM1004TMEM4LOAD26SM100_TMEM_LOAD_32dp32b32xES13_NS14_INS15_ILi1ELi4ELi3EEES18_NSW_INS5_IJS19_NSA_ILi32EEEEEENS5_IJS1Z_SB_EEEEEEENS4_39AutoVectorizingCopyWithAssumedAlignmentILi128EEENS4_14SM90_TMA_STOREES23_S25_S25_EEEvvEEEEvNT_6ParamsE)
        /*0008*/ 	.word	0x000000ff


	//----- nvinfo : EIATTR_FRAME_SIZE
	.align		4
.L_19:
        /*000c*/ 	.byte	0x04, 0x11
        /*000e*/ 	.short	(.L_21 - .L_20)
	.align		4
.L_20:
        /*0010*/ 	.word	index@($__internal_2_$__cuda_sm10x_tcgen05_guardrail_trap_unallocated_columns_being_dealloced)
        /*0014*/ 	.word	0x00000078


	//----- nvinfo : EIATTR_FRAME_SIZE
	.align		4
.L_21:
        /*0018*/ 	.byte	0x04, 0x11
        /*001a*/ 	.short	(.L_23 - .L_22)
	.align		4
.L_22:
        /*001c*/ 	.word	index@($__internal_1_$__cuda_sm10x_tcgen05_guardrail_trap_phase_invalid_during_alloc)
        /*0020*/ 	.word	0x00000078


	//----- nvinfo : EIATTR_FRAME_SIZE
	.align		4
.L_23:
        /*0024*/ 	.byte	0x04, 0x11
        /*0026*/ 	.short	(.L_25 - .L_24)
	.align		4
.L_24:
        /*0028*/ 	.word	index@($__internal_0_$__cuda_sm10x_tcgen05_guardrail_trap_col_being_dealloced_not_returned_by_alloc)
        /*002c*/ 	.word	0x00000078


	//----- nvinfo : EIATTR_FRAME_SIZE
	.align		4
.L_25:
        /*0030*/ 	.byte	0x04, 0x11
        /*0032*/ 	.short	(.L_27 - .L_26)
	.align		4
.L_26:
        /*0034*/ 	.word	index@(_ZN7cutlass13device_kernelINS_4gemm6kernel13GemmUniversalIN4cute5tupleIJiiiiEEENS1_10collective13CollectiveMmaINS1_35MainloopSm100TmaUmmaWarpSpecializedILi10ELi2ELi3ENS5_IJNS4_1CILi1EEESB_SB_EEEEENS5_IJNSA_ILi128EEENSA_ILi160EEENSA_ILi64EEEEEENS_12float_e4m3_tENS5_IJlSB_lEEESI_SJ_NS4_8TiledMMAINS4_8MMA_AtomIJNS4_10MMA_TraitsINS4_19SM100_MMA_F8F6F4_SSEJSI_SI_fSE_SF_NS4_17integral_constantINS4_4UMMA5MajorELSQ_0EEESR_NSO_INSP_7ScaleInELSS_0EEEST_EEEEEENS4_6LayoutISC_NS5_IJNSA_ILi0EEESX_SX_EEEEENS5_IJNS4_10UnderscoreES10_S10_EEEEENS4_13SM90_TMA_LOADENS4_14ComposedLayoutINS4_7SwizzleILi2ELi4ELi3EEENS4_18smem_ptr_flag_bitsILi8EEENSW_INS5_IJNSA_ILi8EEESG_EEENS5_IJSG_SB_EEEEEEEvNS4_8identityES13_S1D_vS1E_EENS_8epilogue10collective18CollectiveEpilogueINS1G_23Sm100TmaWarpSpecializedILi1ELi1ELi160ELb0ELb0EEEJSH_NS5_IJNSW_ISE_SB_EENSW_ISF_SB_EEEEESI_SJ_SI_SJ_NS1G_6fusion15FusionCallbacksIS1K_NS1O_17LinearCombinationISI_fSI_fLNS_15FloatRoundStyleE2EEESH_S1N_JEEENS4_5SM1004TMEM4LOAD26SM100_TMEM_LOAD_32dp32b32xES13_NS14_INS15_ILi1ELi4ELi3EEES18_NSW_INS5_IJS19_NSA_ILi32EEEEEENS5_IJS1Z_SB_EEEEEEENS4_39AutoVectorizingCopyWithAssumedAlignmentILi128EEENS4_14SM90_TMA_STOREES23_S25_S25_EEEvvEEEEvNT_6ParamsE)
        /*0038*/ 	.word	0x00000078


	//----- nvinfo : EIATTR_MIN_STACK_SIZE
	.align		4
.L_27:
        /*003c*/ 	.byte	0x04, 0x12
        /*003e*/ 	.short	(.L_29 - .L_28)
	.align		4
.L_28:
        /*0040*/ 	.word	index@(_ZN7cutlass13device_kernelINS_4gemm6kernel13GemmUniversalIN4cute5tupleIJiiiiEEENS1_10collective13CollectiveMmaINS1_35MainloopSm100TmaUmmaWarpSpecializedILi10ELi2ELi3ENS5_IJNS4_1CILi1EEESB_SB_EEEEENS5_IJNSA_ILi128EEENSA_ILi160EEENSA_ILi64EEEEEENS_12float_e4m3_tENS5_IJlSB_lEEESI_SJ_NS4_8TiledMMAINS4_8MMA_AtomIJNS4_10MMA_TraitsINS4_19SM100_MMA_F8F6F4_SSEJSI_SI_fSE_SF_NS4_17integral_constantINS4_4UMMA5MajorELSQ_0EEESR_NSO_INSP_7ScaleInELSS_0EEEST_EEEEEENS4_6LayoutISC_NS5_IJNSA_ILi0EEESX_SX_EEEEENS5_IJNS4_10UnderscoreES10_S10_EEEEENS4_13SM90_TMA_LOADENS4_14ComposedLayoutINS4_7SwizzleILi2ELi4ELi3EEENS4_18smem_ptr_flag_bitsILi8EEENSW_INS5_IJNSA_ILi8EEESG_EEENS5_IJSG_SB_EEEEEEEvNS4_8identityES13_S1D_vS1E_EENS_8epilogue10collective18CollectiveEpilogueINS1G_23Sm100TmaWarpSpecializedILi1ELi1ELi160ELb0ELb0EEEJSH_NS5_IJNSW_ISE_SB_EENSW_ISF_SB_EEEEESI_SJ_SI_SJ_NS1G_6fusion15FusionCallbacksIS1K_NS1O_17LinearCombinationISI_fSI_fLNS_15FloatRoundStyleE2EEESH_S1N_JEEENS4_5SM1004TMEM4LOAD26SM100_TMEM_LOAD_32dp32b32xES13_NS14_INS15_ILi1ELi4ELi3EEES18_NSW_INS5_IJS19_NSA_ILi32EEEEEENS5_IJS1Z_SB_EEEEEEENS4_39AutoVectorizingCopyWithAssumedAlignmentILi128EEENS4_14SM90_TMA_STOREES23_S25_S25_EEEvvEEEEvNT_6ParamsE)
        /*0044*/ 	.word	0x00000078
.L_29:


//--------------------- .nv.compat                --------------------------
	.section	.nv.compat,"",@"SHT_CUDA_COMPAT_INFO"
	.align	4
        /*0000*/ 	.byte	0x02, 0x09, 0x01, 0x00, 0x02, 0x02, 0x02, 0x00, 0x02, 0x05, 0x05, 0x00, 0x03, 0x07, 0x01, 0x01
        /*0010*/ 	.byte	0x02, 0x03, 0x01, 0x00, 0x02, 0x06, 0x01, 0x00, 0x04, 0x0b, 0x08, 0x00, 0x09, 0x00, 0x00, 0x00
        /*0020*/ 	.byte	0x00, 0x00, 0x00, 0x00


//--------------------- .nv.info._ZN7cutlass13device_kernelINS_4gemm6kernel13GemmUniversalIN4cute5tupleIJiiiiEEENS1_10collective13CollectiveMmaINS1_35MainloopSm100TmaUmmaWarpSpecializedILi10ELi2ELi3ENS5_IJNS4_1CILi1EEESB_SB_EEEEENS5_IJNSA_ILi128EEENSA_ILi160EEENSA_ILi64EEEEEENS_12float_e4m3_tENS5_IJlSB_lEEESI_SJ_NS4_8TiledMMAINS4_8MMA_AtomIJNS4_10MMA_TraitsINS4_19SM100_MMA_F8F6F4_SSEJSI_SI_fSE_SF_NS4_17integral_constantINS4_4UMMA5MajorELSQ_0EEESR_NSO_INSP_7ScaleInELSS_0EEEST_EEEEEENS4_6LayoutISC_NS5_IJNSA_ILi0EEESX_SX_EEEEENS5_IJNS4_10UnderscoreES10_S10_EEEEENS4_13SM90_TMA_LOADENS4_14ComposedLayoutINS4_7SwizzleILi2ELi4ELi3EEENS4_18smem_ptr_flag_bitsILi8EEENSW_INS5_IJNSA_ILi8EEESG_EEENS5_IJSG_SB_EEEEEEEvNS4_8identityES13_S1D_vS1E_EENS_8epilogue10collective18CollectiveEpilogueINS1G_23Sm100TmaWarpSpecializedILi1ELi1ELi160ELb0ELb0EEEJSH_NS5_IJNSW_ISE_SB_EENSW_ISF_SB_EEEEESI_SJ_SI_SJ_NS1G_6fusion15FusionCallbacksIS1K_NS1O_17LinearCombinationISI_fSI_fLNS_15FloatRoundStyleE2EEESH_S1N_JEEENS4_5SM1004TMEM4LOAD26SM100_TMEM_LOAD_32dp32b32xES13_NS14_INS15_ILi1ELi4ELi3EEES18_NSW_INS5_IJS19_NSA_ILi32EEEEEENS5_IJS1Z_SB_EEEEEEENS4_39AutoVectorizingCopyWithAssumedAlignmentILi128EEENS4_14SM90_TMA_STOREES23_S25_S25_EEEvvEEEEvNT_6ParamsE --------------------------
	.section	.nv.info._ZN7cutlass13device_kernelINS_4gemm6kernel13GemmUniversalIN4cute5tupleIJiiiiEEENS1_10collective13CollectiveMmaINS1_35MainloopSm100TmaUmmaWarpSpecializedILi10ELi2ELi3ENS5_IJNS4_1CILi1EEESB_SB_EEEEENS5_IJNSA_ILi128EEENSA_ILi160EEENSA_ILi64EEEEEENS_12float_e4m3_tENS5_IJlSB_lEEESI_SJ_NS4_8TiledMMAINS4_8MMA_AtomIJNS4_10MMA_TraitsINS4_19SM100_MMA_F8F6F4_SSEJSI_SI_fSE_SF_NS4_17integral_constantINS4_4UMMA5MajorELSQ_0EEESR_NSO_INSP_7ScaleInELSS_0EEEST_EEEEEENS4_6LayoutISC_NS5_IJNSA_ILi0EEESX_SX_EEEEENS5_IJNS4_10UnderscoreES10_S10_EEEEENS4_13SM90_TMA_LOADENS4_14ComposedLayoutINS4_7SwizzleILi2ELi4ELi3EEENS4_18smem_ptr_flag_bitsILi8EEENSW_INS5_IJNSA_ILi8EEESG_EEENS5_IJSG_SB_EEEEEEEvNS4_8identityES13_S1D_vS1E_EENS_8epilogue10collective18CollectiveEpilogueINS1G_23Sm100TmaWarpSpecializedILi1ELi1ELi160ELb0ELb0EEEJSH_NS5_IJNSW_ISE_SB_EENSW_ISF_SB_EEEEESI_SJ_SI_SJ_NS1G_6fusion15FusionCallbacksIS1K_NS1O_17LinearCombinationISI_fSI_fLNS_15FloatRoundStyleE2EEESH_S1N_JEEENS4_5SM1004TMEM4LOAD26SM100_TMEM_LOAD_32dp32b32xES13_NS14_INS15_ILi1ELi4ELi3EEES18_NSW_INS5_IJS19_NSA_ILi32EEEEEENS5_IJS1Z_SB_EEEEEEENS4_39AutoVectorizingCopyWithAssumedAlignmentILi128EEENS4_14SM90_TMA_STOREES23_S25_S25_EEEvvEEEEvNT_6ParamsE,"",@"SHT_CUDA_INFO"
	.sectionflags	@""
	.align	4


	//----- nvinfo : EIATTR_CUDA_API_VERSION
	.align		4
        /*0000*/ 	.byte	0x04, 0x37
        /*0002*/ 	.short	(.L_31 - .L_30)
.L_30:
        /*0004*/ 	.word	0x00000082


	//----- nvinfo : EIATTR_KPARAM_INFO
	.align		4
.L_31:
        /*0008*/ 	.byte	0x04, 0x17
        /*000a*/ 	.short	(.L_33 - .L_32)
.L_32:
        /*000c*/ 	.word	0x00000000
        /*0010*/ 	.short	0x0000
        /*0012*/ 	.short	0x0000
        /*0014*/ 	.byte	0x00, 0xf0, 0x01, 0x20


	//----- nvinfo : EIATTR_AT_ENTRY_FRAGMENTS
	.align		4
.L_33:
        /*0018*/ 	.byte	0x04, 0x4f
        /*001a*/ 	.short	(.L_35 - .L_34)


	//   ....[0]....
.L_34:
        /*001c*/ 	.word	0x00000006


	//----- nvinfo : EIATTR_RESERVED_SMEM_USED
	.align		4
.L_35:
        /*0020*/ 	.byte	0x01, 0x41
	.zero		2


	//----- nvinfo : EIATTR_SPARSE_MMA_MASK
	.align		4
        /*0024*/ 	.byte	0x03, 0x50
        /*0026*/ 	.short	0x0000


	//----- nvinfo : EIATTR_TCGEN05_1CTA_USED
	.align		4
        /*0028*/ 	.byte	0x01, 0x51
	.zero		2


	//----- nvinfo : EIATTR_MAXREG_COUNT
	.align		4
        /*002c*/ 	.byte	0x03, 0x1b
        /*002e*/ 	.short	0x00ff


	//----- nvinfo : EIATTR_NUM_BARRIERS
	.align		4
        /*0030*/ 	.byte	0x02, 0x4c
        /*0032*/ 	.byte	0x07
	.zero		1


	//----- nvinfo : EIATTR_EXTERNS
	.align		4
        /*0034*/ 	.byte	0x04, 0x0f
        /*0036*/ 	.short	(.L_37 - .L_36)


	//   ....[0]....
	.align		4
.L_36:
        /*0038*/ 	.word	index@(__assertfail)


	//----- nvinfo : EIATTR_ANNOTATIONS
	.align		4
.L_37:
        /*003c*/ 	.byte	0x04, 0x55
        /*003e*/ 	.short	(.L_39 - .L_38)


	//   ....[0]....
.L_38:
        /*0040*/ 	.word	0x00000001
        /*0044*/ 	.byte	0xb0, 0x00, 0x00, 0x00, 0x01, 0x00, 0x00, 0x00, 0x50, 0x01, 0x00, 0x00, 0x01, 0x00, 0x00, 0x00
        /* <DEDUP_REMOVED lines=46> */
        /*0334*/ 	.byte	0xc0, 0x97, 0x00, 0x00


	//----- nvinfo : EIATTR_MERCURY_ISA_VERSION
	.align		4
.L_39:
        /*0338*/ 	.byte	0x03, 0x5f
        /*033a*/ 	.short	0x0101


	//----- nvinfo : EIATTR_INT_WARP_WIDE_INSTR_OFFSETS
	.align		4
        /*033c*/ 	.byte	0x04, 0x31
        /*033e*/ 	.short	(.L_41 - .L_40)


	//   ....[0]....
.L_40:
        /*0340*/ 	.word	0x00003c90


	//   ....[1]....
        /*0344*/ 	.word	0x00003cb0


	//   ....[2]....
        /*0348*/ 	.word	0x00003ce0


	//   ....[3]....
        /*034c*/ 	.word	0x00004910


	//   ....[4]....
        /*0350*/ 	.word	0x00004990


	//   ....[5]....
        /*0354*/ 	.word	0x000049f0


	//   ....[6]....
        /*0358*/ 	.word	0x00004a50


	//   ....[7]....
        /*035c*/ 	.word	0x00004b10


	//   ....[8]....
        /*0360*/ 	.word	0x00004b30


	//----- nvinfo : EIATTR_COOP_GROUP_MASK_REGIDS
	.align		4
.L_41:
        /*0364*/ 	.byte	0x04, 0x29
        /*0366*/ 	.short	(.L_43 - .L_42)


	//   ....[0]....
.L_42:
        /*0368*/ 	.word	0xffffffff


	//   ....[1]....
        /*036c*/ 	.word	0xffffffff


	//   ....[2]....
        /*0370*/ 	.word	0xffffffff


	//   ....[3]....
        /*0374*/ 	.word	0xffffffff


	//   ....[4]....
        /*0378*/ 	.word	0xffffffff


	//   ....[5]....
        /*037c*/ 	.word	0xffffffff


	//   ....[6]....
        /*0380*/ 	.word	0xffffffff


	//   ....[7]....
        /*0384*/ 	.word	0xffffffff


	//   ....[8]....
        /*0388*/ 	.word	0xffffffff


	//   ....[9]....
        /*038c*/ 	.word	0xffffffff


	//   ....[10]....
        /*0390*/ 	.word	0xffffffff


	//   ....[11]....
        /*0394*/ 	.word	0xffffffff


	//   ....[12]....
        /*0398*/ 	.word	0xffffffff


	//----- nvinfo : EIATTR_COOP_GROUP_INSTR_OFFSETS
	.align		4
.L_43:
        /*039c*/ 	.byte	0x04, 0x28
        /*039e*/ 	.short	(.L_45 - .L_44)


	//   ....[0]....
.L_44:
        /*03a0*/ 	.word	0x00000080


	//   ....[1]....
        /*03a4*/ 	.word	0x00000520


	//   ....[2]....
        /*03a8*/ 	.word	0x00000780


	//   ....[3]....
        /*03ac*/ 	.word	0x000008c0


	//   ....[4]....
        /*03b0*/ 	.word	0x000009c0


	//   ....[5]....
        /*03b4*/ 	.word	0x00000b30


	//   ....[6]....
        /*03b8*/ 	.word	0x00000cb0


	//   ....[7]....
        /*03bc*/ 	.word	0x00001e60


	//   ....[8]....
        /*03c0*/ 	.word	0x00003070


	//   ....[9]....
        /*03c4*/ 	.word	0x00003280


	//   ....[10]....
        /*03c8*/ 	.word	0x000032b0


	//   ....[11]....
        /*03cc*/ 	.word	0x00003b70


	//   ....[12]....
        /*03d0*/ 	.word	0x00003da0


	//----- nvinfo : EIATTR_VRC_CTA_INIT_COUNT
	.align		4
.L_45:
        /*03d4*/ 	.byte	0x02, 0x4a
        /*03d6*/ 	.byte	0x80
	.zero		1


	//----- nvinfo : EIATTR_SYSCALL_OFFSETS
	.align		4
        /*03d8*/ 	.byte	0x04, 0x46
        /*03da*/ 	.short	(.L_47 - .L_46)


	//   ....[0]....
.L_46:
        /*03dc*/ 	.word	0x00005540


	//   ....[1]....
        /*03e0*/ 	.word	0x00005670


	//   ....[2]....
        /*03e4*/ 	.word	0x00006240


	//   ....[3]....
        /*03e8*/ 	.word	0x000063b0


	//   ....[4]....
        /*03ec*/ 	.word	0x00006520


	//   ....[5]....
        /*03f0*/ 	.word	0x00006690


	//   ....[6]....
        /*03f4*/ 	.word	0x00006800


	//----- nvinfo : EIATTR_MBARRIER_INSTR_OFFSETS
	.align		4
.L_47:
        /*03f8*/ 	.byte	0x04, 0x39
        /*03fa*/ 	.short	(.L_49 - .L_48)


	//   ....[0]....
.L_48:
        /*03fc*/ 	.word	0x00000620
        /*0400*/ 	.word	0x000000ff
        /*0404*/ 	.word	0x00000000
        /*0408*/ 	.short	0x0100
        /*040a*/ 	.byte	0x04
	.zero		1


	//   ....[1]....
        /*040c*/ 	.word	0x00000630
        /*0410*/ 	.word	0x000000ff
        /*0414*/ 	.word	0x00000050
        /*0418*/ 	.short	0x0100
        /*041a*/ 	.byte	0x04
	.zero		1


	//   ....[2]....
        /*041c*/ 	.word	0x00000640
        /*0420*/ 	.word	0x000000ff
        /*0424*/ 	.word	0x00000008
        /*0428*/ 	.short	0x0100
        /*042a*/ 	.byte	0x04
	.zero		1


	//   ....[3]....
        /*042c*/ 	.word	0x00000650
        /*0430*/ 	.word	0x000000ff
        /*0434*/ 	.word	0x00000058
        /*0438*/ 	.short	0x0100
        /*043a*/ 	.byte	0x04
	.zero		1


	//   ....[4]....
        /*043c*/ 	.word	0x00000660
        /*0440*/ 	.word	0x000000ff
        /*0444*/ 	.word	0x00000010
        /*0448*/ 	.short	0x0100
        /*044a*/ 	.byte	0x04
	.zero		1


	//   ....[5]....
        /*044c*/ 	.word	0x00000670
        /*0450*/ 	.word	0x000000ff
        /*0454*/ 	.word	0x00000060
        /*0458*/ 	.short	0x0100
        /*045a*/ 	.byte	0x04
	.zero		1


	//   ....[6]....
        /*045c*/ 	.word	0x00000680
        /*0460*/ 	.word	0x000000ff
        /*0464*/ 	.word	0x00000018
        /*0468*/ 	.short	0x0100
        /*046a*/ 	.byte	0x04
	.zero		1


	//   ....[7]....
        /*046c*/ 	.word	0x00000690
        /*0470*/ 	.word	0x000000ff
        /*0474*/ 	.word	0x00000068
        /*0478*/ 	.short	0x0100
        /*047a*/ 	.byte	0x04
	.zero		1


	//   ....[8]....
        /*047c*/ 	.word	0x000006a0
        /*0480*/ 	.word	0x000000ff
        /*0484*/ 	.word	0x00000020
        /*0488*/ 	.short	0x0100
        /*048a*/ 	.byte	0x04
	.zero		1


	//   ....[9]....
        /*048c*/ 	.word	0x000006b0
        /*0490*/ 	.word	0x000000ff
        /*0494*/ 	.word	0x00000070
        /*0498*/ 	.short	0x0100
        /*049a*/ 	.byte	0x04
	.zero		1


	//   ....[10]....
        /*049c*/ 	.word	0x000006c0
        /*04a0*/ 	.word	0x000000ff
        /*04a4*/ 	.word	0x00000028
        /*04a8*/ 	.short	0x0100
        /*04aa*/ 	.byte	0x04
	.zero		1


	//   ....[11]....
        /*04ac*/ 	.word	0x000006d0
        /*04b0*/ 	.word	0x000000ff
        /*04b4*/ 	.word	0x00000078
        /*04b8*/ 	.short	0x0100
        /*04ba*/ 	.byte	0x04
	.zero		1


	//   ....[12]....
        /*04bc*/ 	.word	0x000006e0
        /*04c0*/ 	.word	0x000000ff
        /*04c4*/ 	.word	0x00000030
        /*04c8*/ 	.short	0x0100
        /*04ca*/ 	.byte	0x04
	.zero		1


	//   ....[13]....
        /*04cc*/ 	.word	0x000006f0
        /*04d0*/ 	.word	0x000000ff
        /*04d4*/ 	.word	0x00000080
        /*04d8*/ 	.short	0x0100
        /*04da*/ 	.byte	0x04
	.zero		1


	//   ....[14]....
        /*04dc*/ 	.word	0x00000700
        /*04e0*/ 	.word	0x000000ff
        /*04e4*/ 	.word	0x00000038
        /*04e8*/ 	.short	0x0100
        /*04ea*/ 	.byte	0x04
	.zero		1


	//   ....[15]....
        /*04ec*/ 	.word	0x00000710
        /*04f0*/ 	.word	0x000000ff
        /*04f4*/ 	.word	0x00000088
        /*04f8*/ 	.short	0x0100
        /*04fa*/ 	.byte	0x04
	.zero		1


	//   ....[16]....
        /*04fc*/ 	.word	0x00000720
        /*0500*/ 	.word	0x000000ff
        /*0504*/ 	.word	0x00000040
        /*0508*/ 	.short	0x0100
        /*050a*/ 	.byte	0x04
	.zero		1


	//   ....[17]....
        /*050c*/ 	.word	0x00000730
        /*0510*/ 	.word	0x000000ff
        /*0514*/ 	.word	0x00000090
        /*0518*/ 	.short	0x0100
        /*051a*/ 	.byte	0x04
	.zero		1


	//   ....[18]....
        /*051c*/ 	.word	0x00000740
        /*0520*/ 	.word	0x000000ff
        /*0524*/ 	.word	0x00000048
        /*0528*/ 	.short	0x0100
        /*052a*/ 	.byte	0x04
	.zero		1


	//   ....[19]....
        /*052c*/ 	.word	0x00000750
        /*0530*/ 	.word	0x000000ff
        /*0534*/ 	.word	0x00000098
        /*0538*/ 	.short	0x0100
        /*053a*/ 	.byte	0x04
	.zero		1


	//   ....[20]....
        /*053c*/ 	.word	0x00000890
        /*0540*/ 	.word	0x000000ff
        /*0544*/ 	.word	0x000000a0
        /*0548*/ 	.short	0x0100
        /*054a*/ 	.byte	0x04
	.zero		1


	//   ....[21]....
        /*054c*/ 	.word	0x000008a0
        /*0550*/ 	.word	0x000000ff
        /*0554*/ 	.word	0x000000a8
        /*0558*/ 	.short	0x0100
        /*055a*/ 	.byte	0x04
	.zero		1


	//   ....[22]....
        /*055c*/ 	.word	0x00000990
        /*0560*/ 	.word	0x000000ff
        /*0564*/ 	.word	0x000000b0
        /*0568*/ 	.short	0x0100
        /*056a*/ 	.byte	0x06
	.zero		1


	//   ....[23]....
        /*056c*/ 	.word	0x000009a0
        /*0570*/ 	.word	0x000000ff
        /*0574*/ 	.word	0x000000b8
        /*0578*/ 	.short	0x0100
        /*057a*/ 	.byte	0x06
	.zero		1


	//   ....[24]....
        /*057c*/ 	.word	0x00000ae0
        /*0580*/ 	.word	0x000000ff
        /*0584*/ 	.word	0x000000c0
        /*0588*/ 	.short	0x0100
        /*058a*/ 	.byte	0x06
	.zero		1


	//   ....[25]....
        /*058c*/ 	.word	0x00000af0
        /*0590*/ 	.word	0x000000ff
        /*0594*/ 	.word	0x000000d0
        /*0598*/ 	.short	0x0100
        /*059a*/ 	.byte	0x06
	.zero		1


	//   ....[26]....
        /*059c*/ 	.word	0x00000b00
        /*05a0*/ 	.word	0x000000ff
        /*05a4*/ 	.word	0x000000c8
        /*05a8*/ 	.short	0x0100
        /*05aa*/ 	.byte	0x06
	.zero		1


	//   ....[27]....
        /*05ac*/ 	.word	0x00000b10
        /*05b0*/ 	.word	0x000000ff
        /*05b4*/ 	.word	0x000000d8
        /*05b8*/ 	.short	0x0100
        /*05ba*/ 	.byte	0x06
	.zero		1


	//   ....[28]....
        /*05bc*/ 	.word	0x00000c40
        /*05c0*/ 	.word	0x000000ff
        /*05c4*/ 	.word	0x000000e0
        /*05c8*/ 	.short	0x0100
        /*05ca*/ 	.byte	0x04
	.zero		1


	//   ....[29]....
        /*05cc*/ 	.word	0x00000c50
        /*05d0*/ 	.word	0x000000ff
        /*05d4*/ 	.word	0x000000f8
        /*05d8*/ 	.short	0x0100
        /*05da*/ 	.byte	0x04
	.zero		1


	//   ....[30]....
        /*05dc*/ 	.word	0x00000c60
        /*05e0*/ 	.word	0x000000ff
        /*05e4*/ 	.word	0x000000e8
        /*05e8*/ 	.short	0x0100
        /*05ea*/ 	.byte	0x04
	.zero		1


	//   ....[31]....
        /*05ec*/ 	.word	0x00000c70
        /*05f0*/ 	.word	0x000000ff
        /*05f4*/ 	.word	0x00000100
        /*05f8*/ 	.short	0x0100
        /*05fa*/ 	.byte	0x04
	.zero		1


	//   ....[32]....
        /*05fc*/ 	.word	0x00000c80
        /*0600*/ 	.word	0x000000ff
        /*0604*/ 	.word	0x000000f0
        /*0608*/ 	.short	0x0100
        /*060a*/ 	.byte	0x04
	.zero		1


	//   ....[33]....
        /*060c*/ 	.word	0x00000c90
        /*0610*/ 	.word	0x000000ff
        /*0614*/ 	.word	0x00000108
        /*0618*/ 	.short	0x0100
        /*061a*/ 	.byte	0x04
	.zero		1


	//   ....[34]....
        /*061c*/ 	.word	0x00000da0
        /*0620*/ 	.word	0x000000ff
        /*0624*/ 	.word	0x00000110
        /*0628*/ 	.short	0x0100
        /*062a*/ 	.byte	0x04
	.zero		1


	//   ....[35]....
        /*062c*/ 	.word	0x00000db0
        /*0630*/ 	.word	0x000000ff
        /*0634*/ 	.word	0x00000120
        /*0638*/ 	.short	0x0100
        /*063a*/ 	.byte	0x04
	.zero		1


	//   ....[36]....
        /*063c*/ 	.word	0x00000dc0
        /*0640*/ 	.word	0x000000ff
        /*0644*/ 	.word	0x00000118
        /*0648*/ 	.short	0x0100
        /*064a*/ 	.byte	0x04
	.zero		1


	//   ....[37]....
        /*064c*/ 	.word	0x00000dd0
        /*0650*/ 	.word	0x000000ff
        /*0654*/ 	.word	0x00000128
        /*0658*/ 	.short	0x0100
        /*065a*/ 	.byte	0x04
	.zero		1


	//   ....[38]....
        /*065c*/ 	.word	0x00001780
        /*0660*/ 	.word	0x00000003
        /*0664*/ 	.word	0x00000120
        /*0668*/ 	.short	0x010a
        /*066a*/ 	.byte	0xff
	.zero		1


	//   ....[39]....
        /*066c*/ 	.word	0x000017b0
        /*0670*/ 	.word	0x00000003
        /*0674*/ 	.word	0x00000110
        /*0678*/ 	.short	0x0101
        /*067a*/ 	.byte	0xff
	.zero		1


	//   ....[40]....
        /*067c*/ 	.word	0x00001880
        /*0680*/ 	.word	0x000000ff
        /*0684*/ 	.word	0x00000050
        /*0688*/ 	.short	0x010a
        /*068a*/ 	.byte	0x06
	.zero		1


	//   ....[41]....
        /*068c*/ 	.word	0x00001900
        /*0690*/ 	.word	0x000000ff
        /*0694*/ 	.word	0x00000050
        /*0698*/ 	.short	0x010a
        /*069a*/ 	.byte	0x21
	.zero		1


	//   ....[42]....
        /*069c*/ 	.word	0x00001a50
        /*06a0*/ 	.word	0x000000ff
        /*06a4*/ 	.word	0x00000050
        /*06a8*/ 	.short	0x010a
        /*06aa*/ 	.byte	0x08
	.zero		1


	//   ....[43]....
        /*06ac*/ 	.word	0x00001b60
        /*06b0*/ 	.word	0x000000ff
        /*06b4*/ 	.word	0x000000b8
        /*06b8*/ 	.short	0x0101
        /*06ba*/ 	.byte	0x04
	.zero		1


	//   ....[44]....
        /*06bc*/ 	.word	0x00001b80
        /*06c0*/ 	.word	0x000000ff
        /*06c4*/ 	.word	0x00000050
        /*06c8*/ 	.short	0x010a
        /*06ca*/ 	.byte	0x06
	.zero		1


	//   ....[45]....
        /*06cc*/ 	.word	0x00001c00
        /*06d0*/ 	.word	0x000000ff
        /*06d4*/ 	.word	0x00000050
        /*06d8*/ 	.short	0x010a
        /*06da*/ 	.byte	0x11
	.zero		1


	//   ....[46]....
        /*06dc*/ 	.word	0x00001d50
        /*06e0*/ 	.word	0x000000ff
        /*06e4*/ 	.word	0x00000050
        /*06e8*/ 	.short	0x010a
        /*06ea*/ 	.byte	0x08
	.zero		1


	//   ....[47]....
        /*06ec*/ 	.word	0x00001e90
        /*06f0*/ 	.word	0x00000003
        /*06f4*/ 	.word	0x000000c0
        /*06f8*/ 	.short	0x010a
        /*06fa*/ 	.byte	0xff
	.zero		1


	//   ....[48]....
        /*06fc*/ 	.word	0x00001fe0
        /*0700*/ 	.word	0x00000000
        /*0704*/ 	.word	0x00000000
        /*0708*/ 	.short	0x0101
        /*070a*/ 	.byte	0xff
	.zero		1


	//   ....[49]....
        /*070c*/ 	.word	0x00002580
        /*0710*/ 	.word	0x000000ff
        /*0714*/ 	.word	0x00000000
        /*0718*/ 	.short	0x010a
        /*071a*/ 	.byte	0x04
	.zero		1


	//   ....[50]....
        /*071c*/ 	.word	0x00002610
        /*0720*/ 	.word	0x000000ff
        /*0724*/ 	.word	0x00000000
        /*0728*/ 	.short	0x010a
        /*072a*/ 	.byte	0x05
	.zero		1


	//   ....[51]....
        /*072c*/ 	.word	0x000026a0
        /*0730*/ 	.word	0x000000ff
        /*0734*/ 	.word	0x00000000
        /*0738*/ 	.short	0x010a
        /*073a*/ 	.byte	0x05
	.zero		1


	//   ....[52]....
        /*073c*/ 	.word	0x00002730
        /*0740*/ 	.word	0x000000ff
        /*0744*/ 	.word	0x00000000
        /*0748*/ 	.short	0x010a
        /*074a*/ 	.byte	0x05
	.zero		1


	//   ....[53]....
        /*074c*/ 	.word	0x000027c0
        /*0750*/ 	.word	0x000000ff
        /*0754*/ 	.word	0x00000000
        /*0758*/ 	.short	0x010a
        /*075a*/ 	.byte	0x05
	.zero		1


	//   ....[54]....
        /*075c*/ 	.word	0x00002850
        /*0760*/ 	.word	0x000000ff
        /*0764*/ 	.word	0x00000000
        /*0768*/ 	.short	0x010a
        /*076a*/ 	.byte	0x05
	.zero		1


	//   ....[55]....
        /*076c*/ 	.word	0x000028e0
        /*0770*/ 	.word	0x000000ff
        /*0774*/ 	.word	0x00000000
        /*0778*/ 	.short	0x010a
        /*077a*/ 	.byte	0x05
	.zero		1


	//   ....[56]....
        /*077c*/ 	.word	0x00002970
        /*0780*/ 	.word	0x000000ff
        /*0784*/ 	.word	0x00000000
        /*0788*/ 	.short	0x010a
        /*078a*/ 	.byte	0x05
	.zero		1


	//   ....[57]....
        /*078c*/ 	.word	0x00002a00
        /*0790*/ 	.word	0x000000ff
        /*0794*/ 	.word	0x00000000
        /*0798*/ 	.short	0x010a
        /*079a*/ 	.byte	0x05
	.zero		1


	//   ....[58]....
        /*079c*/ 	.word	0x00002aa0
        /*07a0*/ 	.word	0x00000000
        /*07a4*/ 	.word	0x00000000
        /*07a8*/ 	.short	0x010a
        /*07aa*/ 	.byte	0xff
	.zero		1


	//   ....[59]....
        /*07ac*/ 	.word	0x00002bc0
        /*07b0*/ 	.word	0x00000002
        /*07b4*/ 	.word	0x00000110
        /*07b8*/ 	.short	0x010a
        /*07ba*/ 	.byte	0xff
	.zero		1


	//   ....[60]....
        /*07bc*/ 	.word	0x00002c20
        /*07c0*/ 	.word	0x00000004
        /*07c4*/ 	.word	0x00000000
        /*07c8*/ 	.short	0x0101
        /*07ca*/ 	.byte	0xff
	.zero		1


	//   ....[61]....
        /*07cc*/ 	.word	0x00002c40
        /*07d0*/ 	.word	0x000000ff
        /*07d4*/ 	.word	0x000000d0
        /*07d8*/ 	.short	0x010a
        /*07da*/ 	.byte	0x04
	.zero		1


	//   ....[62]....
        /*07dc*/ 	.word	0x00002d60
        /*07e0*/ 	.word	0x00000002
        /*07e4*/ 	.word	0x000000c0
        /*07e8*/ 	.short	0x010a
        /*07ea*/ 	.byte	0xff
	.zero		1


	//   ....[63]....
        /*07ec*/ 	.word	0x00002e70
        /*07f0*/ 	.word	0x00000002
        /*07f4*/ 	.word	0x00000000
        /*07f8*/ 	.short	0x0101
        /*07fa*/ 	.byte	0xff
	.zero		1


	//   ....[64]....
        /*07fc*/ 	.word	0x00002f00
        /*0800*/ 	.word	0x000000ff
        /*0804*/ 	.word	0x000000d0
        /*0808*/ 	.short	0x0106
        /*080a*/ 	.byte	0x04
	.zero		1


	//   ....[65]....
        /*080c*/ 	.word	0x00002f20
        /*0810*/ 	.word	0x000000ff
        /*0814*/ 	.word	0x000000d0
        /*0818*/ 	.short	0x010a
        /*081a*/ 	.byte	0x04
	.zero		1


	//   ....[66]....
        /*081c*/ 	.word	0x00002fb0
        /*0820*/ 	.word	0x000000ff
        /*0824*/ 	.word	0x000000d0
        /*0828*/ 	.short	0x0106
        /*082a*/ 	.byte	0x07
	.zero		1


	//   ....[67]....
        /*082c*/ 	.word	0x00002ff0
        /*0830*/ 	.word	0x00000000
        /*0834*/ 	.word	0x000000d0
        /*0838*/ 	.short	0x010a
        /*083a*/ 	.byte	0xff
	.zero		1


	//   ....[68]....
        /*083c*/ 	.word	0x000034f0
        /*0840*/ 	.word	0x00000000
        /*0844*/ 	.word	0x000000c0
        /*0848*/ 	.short	0x010a
        /*084a*/ 	.byte	0xff
	.zero		1


	//   ....[69]....
        /*084c*/ 	.word	0x00003600
        /*0850*/ 	.word	0x00000003
        /*0854*/ 	.word	0x00000000
        /*0858*/ 	.short	0x0101
        /*085a*/ 	.byte	0xff
	.zero		1


	//   ....[70]....
        /*085c*/ 	.word	0x00003610
        /*0860*/ 	.word	0x000000ff
        /*0864*/ 	.word	0x00000000
        /*0868*/ 	.short	0x010a
        /*086a*/ 	.byte	0x05
	.zero		1


	//   ....[71]....
        /*086c*/ 	.word	0x00003620
        /*0870*/ 	.word	0x000000ff
        /*0874*/ 	.word	0x000000f8
        /*0878*/ 	.short	0x010a
        /*087a*/ 	.byte	0x15
	.zero		1


	//   ....[72]....
        /*087c*/ 	.word	0x000036f0
        /*0880*/ 	.word	0x000000ff
        /*0884*/ 	.word	0x00000000
        /*0888*/ 	.short	0x010a
        /*088a*/ 	.byte	0x07
	.zero		1


	//   ....[73]....
        /*088c*/ 	.word	0x00003830
        /*0890*/ 	.word	0x000000ff
        /*0894*/ 	.word	0x00000000
        /*0898*/ 	.short	0x010a
        /*089a*/ 	.byte	0x06
	.zero		1


	//   ....[74]....
        /*089c*/ 	.word	0x00003a30
        /*08a0*/ 	.word	0x000000ff
        /*08a4*/ 	.word	0x00000000
        /*08a8*/ 	.short	0x010a
        /*08aa*/ 	.byte	0x04
	.zero		1


	//   ....[75]....
        /*08ac*/ 	.word	0x00003ac0
        /*08b0*/ 	.word	0x000000ff
        /*08b4*/ 	.word	0x00000000
        /*08b8*/ 	.short	0x010a
        /*08ba*/ 	.byte	0x05
	.zero		1


	//   ....[76]....
        /*08bc*/ 	.word	0x00003b50
        /*08c0*/ 	.word	0x000000ff
        /*08c4*/ 	.word	0x00000000
        /*08c8*/ 	.short	0x010a
        /*08ca*/ 	.byte	0x04
	.zero		1


	//   ....[77]....
        /*08cc*/ 	.word	0x00004030
        /*08d0*/ 	.word	0x00000003
        /*08d4*/ 	.word	0x000000c0
        /*08d8*/ 	.short	0x010a
        /*08da*/ 	.byte	0xff
	.zero		1


	//   ....[78]....
        /*08dc*/ 	.word	0x000041a0
        /*08e0*/ 	.word	0x00000000
        /*08e4*/ 	.word	0x00000000
        /*08e8*/ 	.short	0x0101
        /*08ea*/ 	.byte	0xff
	.zero		1


	//   ....[79]....
        /*08ec*/ 	.word	0x00004660
        /*08f0*/ 	.word	0x000000ff
        /*08f4*/ 	.word	0x000000b8
        /*08f8*/ 	.short	0x010a
        /*08fa*/ 	.byte	0x1d
	.zero		1


	//   ....[80]....
        /*08fc*/ 	.word	0x00004830
        /*0900*/ 	.word	0x000000ff
        /*0904*/ 	.word	0x000000a8
        /*0908*/ 	.short	0x010a
        /*090a*/ 	.byte	0x1d
	.zero		1


	//   ....[81]....
        /*090c*/ 	.word	0x00004b50
        /*0910*/ 	.word	0x000000ff
        /*0914*/ 	.word	0x000000a0
        /*0918*/ 	.short	0x010b
        /*091a*/ 	.byte	0x1d
	.zero		1


	//   ....[82]....
        /*091c*/ 	.word	0x00004b60
        /*0920*/ 	.word	0x000000ff
        /*0924*/ 	.word	0x00000000
        /*0928*/ 	.short	0x0101
        /*092a*/ 	.byte	0x2c
	.zero		1


	//   ....[83]....
        /*092c*/ 	.word	0x00004ba0
        /*0930*/ 	.word	0x00000000
        /*0934*/ 	.word	0x000000a8
        /*0938*/ 	.short	0x010a
        /*093a*/ 	.byte	0xff
	.zero		1


	//   ....[84]....
        /*093c*/ 	.word	0x00004db0
        /*0940*/ 	.word	0x000000ff
        /*0944*/ 	.word	0x000000c0
        /*0948*/ 	.short	0x010a
        /*094a*/ 	.byte	0x04
	.zero		1


	//   ....[85]....
        /*094c*/ 	.word	0x00004e80
        /*0950*/ 	.word	0x000000ff
        /*0954*/ 	.word	0x00000000
        /*0958*/ 	.short	0x0101
        /*095a*/ 	.byte	0x04
	.zero		1


	//   ....[86]....
        /*095c*/ 	.word	0x00005b50
        /*0960*/ 	.word	0x000000ff
        /*0964*/ 	.word	0x000000a0
        /*0968*/ 	.short	0x010a
        /*096a*/ 	.byte	0x2c
	.zero		1


	//   ....[87]....
        /*096c*/ 	.word	0x00005b60
        /*0970*/ 	.word	0x00000016
        /*0974*/ 	.word	0x000000e0
        /*0978*/ 	.short	0x010a
        /*097a*/ 	.byte	0xff
	.zero		1


	//   ....[88]....
        /*097c*/ 	.word	0x00005d90
        /*0980*/ 	.word	0x000000ff
        /*0984*/ 	.word	0x000000a0
        /*0988*/ 	.short	0x010a
        /*098a*/ 	.byte	0x2c
	.zero		1


	//   ....[89]....
        /*098c*/ 	.word	0x00006060
        /*0990*/ 	.word	0x000000ff
        /*0994*/ 	.word	0x00000000
        /*0998*/ 	.short	0x0101
        /*099a*/ 	.byte	0x04
	.zero		1


	//   ....[90]....
        /*099c*/ 	.word	0x00006120
        /*09a0*/ 	.word	0x00000016
        /*09a4*/ 	.word	0x000000e0
        /*09a8*/ 	.short	0x010a
        /*09aa*/ 	.byte	0xff
	.zero		1


	//   ....[91]....
        /*09ac*/ 	.word	0x00008860
        /*09b0*/ 	.word	0x000000ff
        /*09b4*/ 	.word	0x00000000
        /*09b8*/ 	.short	0x0101
        /*09ba*/ 	.byte	0x04
	.zero		1


	//   ....[92]....
        /*09bc*/ 	.word	0x00009bd0
        /*09c0*/ 	.word	0x00000003
        /*09c4*/ 	.word	0x00000120
        /*09c8*/ 	.short	0x010a
        /*09ca*/ 	.byte	0xff
	.zero		1


	//   ....[93]....
        /*09cc*/ 	.word	0x00009c30
        /*09d0*/ 	.word	0x00000000
        /*09d4*/ 	.word	0x00000050
        /*09d8*/ 	.short	0x010a
        /*09da*/ 	.byte	0xff
	.zero		1


	//   ....[94]....
        /*09dc*/ 	.word	0x00009c90
        /*09e0*/ 	.word	0x00000000
        /*09e4*/ 	.word	0x00000050
        /*09e8*/ 	.short	0x010a
        /*09ea*/ 	.byte	0xff
	.zero		1


	//   ....[95]....
        /*09ec*/ 	.word	0x00009ce0
        /*09f0*/ 	.word	0x00000003
        /*09f4*/ 	.word	0x000000c0
        /*09f8*/ 	.short	0x010a
        /*09fa*/ 	.byte	0xff
	.zero		1


	//   ....[96]....
        /*09fc*/ 	.word	0x00009d40
        /*0a00*/ 	.word	0x00000000
        /*0a04*/ 	.word	0x00000000
        /*0a08*/ 	.short	0x010a
        /*0a0a*/ 	.byte	0xff
	.zero		1


	//   ....[97]....
        /*0a0c*/ 	.word	0x00009da0
        /*0a10*/ 	.word	0x00000000
        /*0a14*/ 	.word	0x00000000
        /*0a18*/ 	.short	0x010a
        /*0a1a*/ 	.byte	0xff
	.zero		1


	//   ....[98]....
        /*0a1c*/ 	.word	0x00009e00
        /*0a20*/ 	.word	0x00000000
        /*0a24*/ 	.word	0x00000000
        /*0a28*/ 	.short	0x010a
        /*0a2a*/ 	.byte	0xff
	.zero		1


	//   ....[99]....
        /*0a2c*/ 	.word	0x00009e60
        /*0a30*/ 	.word	0x00000000
        /*0a34*/ 	.word	0x00000000
        /*0a38*/ 	.short	0x010a
        /*0a3a*/ 	.byte	0xff
	.zero		1


	//   ....[100]....
        /*0a3c*/ 	.word	0x00009ec0
        /*0a40*/ 	.word	0x00000000
        /*0a44*/ 	.word	0x00000000
        /*0a48*/ 	.short	0x010a
        /*0a4a*/ 	.byte	0xff
	.zero		1


	//   ....[101]....
        /*0a4c*/ 	.word	0x00009f20
        /*0a50*/ 	.word	0x00000000
        /*0a54*/ 	.word	0x00000000
        /*0a58*/ 	.short	0x010a
        /*0a5a*/ 	.byte	0xff
	.zero		1


	//   ....[102]....
        /*0a5c*/ 	.word	0x00009f80
        /*0a60*/ 	.word	0x00000000
        /*0a64*/ 	.word	0x00000000
        /*0a68*/ 	.short	0x010a
        /*0a6a*/ 	.byte	0xff
	.zero		1


	//   ....[103]....
        /*0a6c*/ 	.word	0x00009fe0
        /*0a70*/ 	.word	0x00000000
        /*0a74*/ 	.word	0x00000000
        /*0a78*/ 	.short	0x010a
        /*0a7a*/ 	.byte	0xff
	.zero		1


	//   ....[104]....
        /*0a7c*/ 	.word	0x0000a040
        /*0a80*/ 	.word	0x00000000
        /*0a84*/ 	.word	0x00000000
        /*0a88*/ 	.short	0x010a
        /*0a8a*/ 	.byte	0xff
	.zero		1


	//   ....[105]....
        /*0a8c*/ 	.word	0x0000a090
        /*0a90*/ 	.word	0x00000002
        /*0a94*/ 	.word	0x00000110
        /*0a98*/ 	.short	0x010a
        /*0a9a*/ 	.byte	0xff
	.zero		1


	//   ....[106]....
        /*0a9c*/ 	.word	0x0000a0f0
        /*0aa0*/ 	.word	0x00000002
        /*0aa4*/ 	.word	0x000000d0
        /*0aa8*/ 	.short	0x010a
        /*0aaa*/ 	.byte	0xff
	.zero		1


	//   ....[107]....
        /*0aac*/ 	.word	0x0000a140
        /*0ab0*/ 	.word	0x00000002
        /*0ab4*/ 	.word	0x000000c0
        /*0ab8*/ 	.short	0x010a
        /*0aba*/ 	.byte	0xff
	.zero		1


	//   ....[108]....
        /*0abc*/ 	.word	0x0000a1a0
        /*0ac0*/ 	.word	0x00000000
        /*0ac4*/ 	.word	0x000000d0
        /*0ac8*/ 	.short	0x010a
        /*0aca*/ 	.byte	0xff
	.zero		1


	//   ....[109]....
        /*0acc*/ 	.word	0x0000a1f0
        /*0ad0*/ 	.word	0x00000000
        /*0ad4*/ 	.word	0x000000c0
        /*0ad8*/ 	.short	0x010a
        /*0ada*/ 	.byte	0xff
	.zero		1


	//   ....[110]....
        /*0adc*/ 	.word	0x0000a250
        /*0ae0*/ 	.word	0x00000003
        /*0ae4*/ 	.word	0x000000f8
        /*0ae8*/ 	.short	0x010a
        /*0aea*/ 	.byte	0xff
	.zero		1


	//   ....[111]....
        /*0aec*/ 	.word	0x0000a2b0
        /*0af0*/ 	.word	0x00000000
        /*0af4*/ 	.word	0x00000000
        /*0af8*/ 	.short	0x010a
        /*0afa*/ 	.byte	0xff
	.zero		1


	//   ....[112]....
        /*0afc*/ 	.word	0x0000a310
        /*0b00*/ 	.word	0x00000000
        /*0b04*/ 	.word	0x00000000
        /*0b08*/ 	.short	0x010a
        /*0b0a*/ 	.byte	0xff
	.zero		1


	//   ....[113]....
        /*0b0c*/ 	.word	0x0000a370
        /*0b10*/ 	.word	0x00000000
        /*0b14*/ 	.word	0x00000000
        /*0b18*/ 	.short	0x010a
        /*0b1a*/ 	.byte	0xff
	.zero		1


	//   ....[114]....
        /*0b1c*/ 	.word	0x0000a3d0
        /*0b20*/ 	.word	0x00000000
        /*0b24*/ 	.word	0x00000000
        /*0b28*/ 	.short	0x010a
        /*0b2a*/ 	.byte	0xff
	.zero		1


	//   ....[115]....
        /*0b2c*/ 	.word	0x0000a420
        /*0b30*/ 	.word	0x00000003
        /*0b34*/ 	.word	0x000000c0
        /*0b38*/ 	.short	0x010a
        /*0b3a*/ 	.byte	0xff
	.zero		1


	//   ....[116]....
        /*0b3c*/ 	.word	0x0000a480
        /*0b40*/ 	.word	0x00000000
        /*0b44*/ 	.word	0x000000b8
        /*0b48*/ 	.short	0x010a
        /*0b4a*/ 	.byte	0xff
	.zero		1


	//   ....[117]....
        /*0b4c*/ 	.word	0x0000a4e0
        /*0b50*/ 	.word	0x00000003
        /*0b54*/ 	.word	0x000000a8
        /*0b58*/ 	.short	0x010a
        /*0b5a*/ 	.byte	0xff
	.zero		1


	//   ....[118]....
        /*0b5c*/ 	.word	0x0000a540
        /*0b60*/ 	.word	0x00000000
        /*0b64*/ 	.word	0x000000c0
        /*0b68*/ 	.short	0x010a
        /*0b6a*/ 	.byte	0xff
	.zero		1


	//   ....[119]....
        /*0b6c*/ 	.word	0x0000a5a0
        /*0b70*/ 	.word	0x00000000
        /*0b74*/ 	.word	0x000000a0
        /*0b78*/ 	.short	0x010a
        /*0b7a*/ 	.byte	0xff
	.zero		1


	//   ....[120]....
        /*0b7c*/ 	.word	0x0000a5f0
        /*0b80*/ 	.word	0x00000016
        /*0b84*/ 	.word	0x000000e0
        /*0b88*/ 	.short	0x010a
        /*0b8a*/ 	.byte	0xff
	.zero		1


	//----- nvinfo : EIATTR_NUM_MBARRIERS
	.align		4
.L_49:
        /*0b8c*/ 	.byte	0x03, 0x38
        /*0b8e*/ 	.short	0x0026


	//----- nvinfo : EIATTR_EXIT_INSTR_OFFSETS
	.align		4
        /*0b90*/ 	.byte	0x04, 0x1c
        /*0b92*/ 	.short	(.L_51 - .L_50)


	//   ....[0]....
.L_50:
        /*0b94*/ 	.word	0x00002ad0


	//   ....[1]....
        /*0b98*/ 	.word	0x00002fc0


	//   ....[2]....
        /*0b9c*/ 	.word	0x00003020


	//   ....[3]....
        /*0ba0*/ 	.word	0x00003db0


	//   ....[4]....
        /*0ba4*/ 	.word	0x00004bd0


	//   ....[5]....
        /*0ba8*/ 	.word	0x00004c10


	//   ....[6]....
        /*0bac*/ 	.word	0x00009bc0


	//----- nvinfo : EIATTR_MAX_THREADS
	.align		4
.L_51:
        /*0bb0*/ 	.byte	0x04, 0x05
        /*0bb2*/ 	.short	(.L_53 - .L_52)
.L_52:
        /*0bb4*/ 	.word	0x00000100
        /*0bb8*/ 	.word	0x00000001
        /*0bbc*/ 	.word	0x00000001


	//----- nvinfo : EIATTR_CRS_STACK_SIZE
	.align		4
.L_53:
        /*0bc0*/ 	.byte	0x04, 0x1e
        /*0bc2*/ 	.short	(.L_55 - .L_54)
.L_54:
        /*0bc4*/ 	.word	0x00000000


	//----- nvinfo : EIATTR_CBANK_PARAM_SIZE
	.align		4
.L_55:
        /*0bc8*/ 	.byte	0x03, 0x19
        /*0bca*/ 	.short	0x0800


	//----- nvinfo : EIATTR_PARAM_CBANK
	.align		4
        /*0bcc*/ 	.byte	0x04, 0x0a
        /*0bce*/ 	.short	(.L_57 - .L_56)
	.align		4
.L_56:
        /*0bd0*/ 	.word	index@(.nv.constant0._ZN7cutlass13device_kernelINS_4gemm6kernel13GemmUniversalIN4cute5tupleIJiiiiEEENS1_10collective13CollectiveMmaINS1_35MainloopSm100TmaUmmaWarpSpecializedILi10ELi2ELi3ENS5_IJNS4_1CILi1EEESB_SB_EEEEENS5_IJNSA_ILi128EEENSA_ILi160EEENSA_ILi64EEEEEENS_12float_e4m3_tENS5_IJlSB_lEEESI_SJ_NS4_8TiledMMAINS4_8MMA_AtomIJNS4_10MMA_TraitsINS4_19SM100_MMA_F8F6F4_SSEJSI_SI_fSE_SF_NS4_17integral_constantINS4_4UMMA5MajorELSQ_0EEESR_NSO_INSP_7ScaleInELSS_0EEEST_EEEEEENS4_6LayoutISC_NS5_IJNSA_ILi0EEESX_SX_EEEEENS5_IJNS4_10UnderscoreES10_S10_EEEEENS4_13SM90_TMA_LOADENS4_14ComposedLayoutINS4_7SwizzleILi2ELi4ELi3EEENS4_18smem_ptr_flag_bitsILi8EEENSW_INS5_IJNSA_ILi8EEESG_EEENS5_IJSG_SB_EEEEEEEvNS4_8identityES13_S1D_vS1E_EENS_8epilogue10collective18CollectiveEpilogueINS1G_23Sm100TmaWarpSpecializedILi1ELi1ELi160ELb0ELb0EEEJSH_NS5_IJNSW_ISE_SB_EENSW_ISF_SB_EEEEESI_SJ_SI_SJ_NS1G_6fusion15FusionCallbacksIS1K_NS1O_17LinearCombinationISI_fSI_fLNS_15FloatRoundStyleE2EEESH_S1N_JEEENS4_5SM1004TMEM4LOAD26SM100_TMEM_LOAD_32dp32b32xES13_NS14_INS15_ILi1ELi4ELi3EEES18_NSW_INS5_IJS19_NSA_ILi32EEEEEENS5_IJS1Z_SB_EEEEEEENS4_39AutoVectorizingCopyWithAssumedAlignmentILi128EEENS4_14SM90_TMA_STOREES23_S25_S25_EEEvvEEEEvNT_6ParamsE)
        /*0bd4*/ 	.short	0x0380
        /*0bd6*/ 	.short	0x0800


	//----- nvinfo : EIATTR_SW_WAR
	.align		4
.L_57:
        /*0bd8*/ 	.byte	0x04, 0x36
        /*0bda*/ 	.short	(.L_59 - .L_58)
.L_58:
        /*0bdc*/ 	.word	0x00000008
.L_59:


//--------------------- .nv.callgraph             --------------------------
	.section	.nv.callgraph,"",@"SHT_CUDA_CALLGRAPH"
	.align	4
	.sectionentsize	8
	.align		4
        /*0000*/ 	.word	0x00000000
	.align		4
        /*0004*/ 	.word	0xffffffff
	.align		4
        /*0008*/ 	.word	index@(_ZN7cutlass13device_kernelINS_4gemm6kernel13GemmUniversalIN4cute5tupleIJiiiiEEENS1_10collective13CollectiveMmaINS1_35MainloopSm100TmaUmmaWarpSpecializedILi10ELi2ELi3ENS5_IJNS4_1CILi1EEESB_SB_EEEEENS5_IJNSA_ILi128EEENSA_ILi160EEENSA_ILi64EEEEEENS_12float_e4m3_tENS5_IJlSB_lEEESI_SJ_NS4_8TiledMMAINS4_8MMA_AtomIJNS4_10MMA_TraitsINS4_19SM100_MMA_F8F6F4_SSEJSI_SI_fSE_SF_NS4_17integral_constantINS4_4UMMA5MajorELSQ_0EEESR_NSO_INSP_7ScaleInELSS_0EEEST_EEEEEENS4_6LayoutISC_NS5_IJNSA_ILi0EEESX_SX_EEEEENS5_IJNS4_10UnderscoreES10_S10_EEEEENS4_13SM90_TMA_LOADENS4_14ComposedLayoutINS4_7SwizzleILi2ELi4ELi3EEENS4_18smem_ptr_flag_bitsILi8EEENSW_INS5_IJNSA_ILi8EEESG_EEENS5_IJSG_SB_EEEEEEEvNS4_8identityES13_S1D_vS1E_EENS_8epilogue10collective18CollectiveEpilogueINS1G_23Sm100TmaWarpSpecializedILi1ELi1ELi160ELb0ELb0EEEJSH_NS5_IJNSW_ISE_SB_EENSW_ISF_SB_EEEEESI_SJ_SI_SJ_NS1G_6fusion15FusionCallbacksIS1K_NS1O_17LinearCombinationISI_fSI_fLNS_15FloatRoundStyleE2EEESH_S1N_JEEENS4_5SM1004TMEM4LOAD26SM100_TMEM_LOAD_32dp32b32xES13_NS14_INS15_ILi1ELi4ELi3EEES18_NSW_INS5_IJS19_NSA_ILi32EEEEEENS5_IJS1Z_SB_EEEEEEENS4_39AutoVectorizingCopyWithAssumedAlignmentILi128EEENS4_14SM90_TMA_STOREES23_S25_S25_EEEvvEEEEvNT_6ParamsE)
	.align		4
        /*000c*/ 	.word	index@(__assertfail)
	.align		4
        /*0010*/ 	.word	0x00000000
	.align		4
        /*0014*/ 	.word	0xfffffffe
	.align		4
        /*0018*/ 	.word	0x00000000
	.align		4
        /*001c*/ 	.word	0xfffffffd
	.align		4
        /*0020*/ 	.word	0x00000000
	.align		4
        /*0024*/ 	.word	0xfffffffc


//--------------------- .nv.constant4             --------------------------
	.section	.nv.constant4,"a",@progbits
	.align	8
	.align		8
.nv.constant4:
        /*0000*/ 	.dword	__assertfail
	.align		8
        /*0008*/ 	.dword	__unnamed_1
	.align		8
        /*0010*/ 	.dword	__unnamed_2
	.align		8
        /*0018*/ 	.dword	_ZN40_INTERNAL_6c25663c_4_k_cu_9c1b64a8_154114cuda3std3__45__cpo5beginE
	.align		8
        /*0020*/ 	.dword	_ZN40_INTERNAL_6c25663c_4_k_cu_9c1b64a8_154114cuda3std3__45__cpo3endE
	.align		8
        /*0028*/ 	.dword	_ZN40_INTERNAL_6c25663c_4_k_cu_9c1b64a8_154114cuda3std3__45__cpo6cbeginE
	.align		8
        /*0030*/ 	.dword	_ZN40_INTERNAL_6c25663c_4_k_cu_9c1b64a8_154114cuda3std3__45__cpo4cendE
	.align		8
        /*0038*/ 	.dword	_ZN40_INTERNAL_6c25663c_4_k_cu_9c1b64a8_154114cuda3std3__442_GLOBAL__N__6c25663c_4_k_cu_9c1b64a8_154116ignoreE
	.align		8
        /*0040*/ 	.dword	_ZN40_INTERNAL_6c25663c_4_k_cu_9c1b64a8_154114cuda3std3__419piecewise_constructE
	.align		8
        /*0048*/ 	.dword	_ZN40_INTERNAL_6c25663c_4_k_cu_9c1b64a8_154114cuda3std3__48in_placeE
	.align		8
        /*0050*/ 	.dword	_ZN40_INTERNAL_6c25663c_4_k_cu_9c1b64a8_154114cuda3std6ranges3__45__cpo4swapE
	.align		8
        /*0058*/ 	.dword	_ZN40_INTERNAL_6c25663c_4_k_cu_9c1b64a8_154114cuda3std6ranges3__45__cpo9iter_moveE
	.align		8
        /*0060*/ 	.dword	_ZN40_INTERNAL_6c25663c_4_k_cu_9c1b64a8_154114cute7productE
	.align		8
        /*0068*/ 	.dword	_ZN40_INTERNAL_6c25663c_4_k_cu_9c1b64a8_154114cute1_E
	.align		8
        /*0070*/ 	.dword	$str$25
	.align		8
        /*0078*/ 	.dword	$str$26
	.align		8
        /*0080*/ 	.dword	$str$27
	.align		8
        /*0088*/ 	.dword	$str$28


//--------------------- .text._ZN7cutlass13device_kernelINS_4gemm6kernel13GemmUniversalIN4cute5tupleIJiiiiEEENS1_10collective13CollectiveMmaINS1_35MainloopSm100TmaUmmaWarpSpecializedILi10ELi2ELi3ENS5_IJNS4_1CILi1EEESB_SB_EEEEENS5_IJNSA_ILi128EEENSA_ILi160EEENSA_ILi64EEEEEENS_12float_e4m3_tENS5_IJlSB_lEEESI_SJ_NS4_8TiledMMAINS4_8MMA_AtomIJNS4_10MMA_TraitsINS4_19SM100_MMA_F8F6F4_SSEJSI_SI_fSE_SF_NS4_17integral_constantINS4_4UMMA5MajorELSQ_0EEESR_NSO_INSP_7ScaleInELSS_0EEEST_EEEEEENS4_6LayoutISC_NS5_IJNSA_ILi0EEESX_SX_EEEEENS5_IJNS4_10UnderscoreES10_S10_EEEEENS4_13SM90_TMA_LOADENS4_14ComposedLayoutINS4_7SwizzleILi2ELi4ELi3EEENS4_18smem_ptr_flag_bitsILi8EEENSW_INS5_IJNSA_ILi8EEESG_EEENS5_IJSG_SB_EEEEEEEvNS4_8identityES13_S1D_vS1E_EENS_8epilogue10collective18CollectiveEpilogueINS1G_23Sm100TmaWarpSpecializedILi1ELi1ELi160ELb0ELb0EEEJSH_NS5_IJNSW_ISE_SB_EENSW_ISF_SB_EEEEESI_SJ_SI_SJ_NS1G_6fusion15FusionCallbacksIS1K_NS1O_17LinearCombinationISI_fSI_fLNS_15FloatRoundStyleE2EEESH_S1N_JEEENS4_5SM1004TMEM4LOAD26SM100_TMEM_LOAD_32dp32b32xES13_NS14_INS15_ILi1ELi4ELi3EEES18_NSW_INS5_IJS19_NSA_ILi32EEEEEENS5_IJS1Z_SB_EEEEEEENS4_39AutoVectorizingCopyWithAssumedAlignmentILi128EEENS4_14SM90_TMA_STOREES23_S25_S25_EEEvvEEEEvNT_6ParamsE --------------------------
	.section	.text._ZN7cutlass13device_kernelINS_4gemm6kernel13GemmUniversalIN4cute5tupleIJiiiiEEENS1_10collective13CollectiveMmaINS1_35MainloopSm100TmaUmmaWarpSpecializedILi10ELi2ELi3ENS5_IJNS4_1CILi1EEESB_SB_EEEEENS5_IJNSA_ILi128EEENSA_ILi160EEENSA_ILi64EEEEEENS_12float_e4m3_tENS5_IJlSB_lEEESI_SJ_NS4_8TiledMMAINS4_8MMA_AtomIJNS4_10MMA_TraitsINS4_19SM100_MMA_F8F6F4_SSEJSI_SI_fSE_SF_NS4_17integral_constantINS4_4UMMA5MajorELSQ_0EEESR_NSO_INSP_7ScaleInELSS_0EEEST_EEEEEENS4_6LayoutISC_NS5_IJNSA_ILi0EEESX_SX_EEEEENS5_IJNS4_10UnderscoreES10_S10_EEEEENS4_13SM90_TMA_LOADENS4_14ComposedLayoutINS4_7SwizzleILi2ELi4ELi3EEENS4_18smem_ptr_flag_bitsILi8EEENSW_INS5_IJNSA_ILi8EEESG_EEENS5_IJSG_SB_EEEEEEEvNS4_8identityES13_S1D_vS1E_EENS_8epilogue10collective18CollectiveEpilogueINS1G_23Sm100TmaWarpSpecializedILi1ELi1ELi160ELb0ELb0EEEJSH_NS5_IJNSW_ISE_SB_EENSW_ISF_SB_EEEEESI_SJ_SI_SJ_NS1G_6fusion15FusionCallbacksIS1K_NS1O_17LinearCombinationISI_fSI_fLNS_15FloatRoundStyleE2EEESH_S1N_JEEENS4_5SM1004TMEM4LOAD26SM100_TMEM_LOAD_32dp32b32xES13_NS14_INS15_ILi1ELi4ELi3EEES18_NSW_INS5_IJS19_NSA_ILi32EEEEEENS5_IJS1Z_SB_EEEEEEENS4_39AutoVectorizingCopyWithAssumedAlignmentILi128EEENS4_14SM90_TMA_STOREES23_S25_S25_EEEvvEEEEvNT_6ParamsE,"ax",@progbits
	.align	128
.text._ZN7cutlass13device_kernelINS_4gemm6kernel13GemmUniversalIN4cute5tupleIJiiiiEEENS1_10collective13CollectiveMmaINS1_35MainloopSm100TmaUmmaWarpSpecializedILi10ELi2ELi3ENS5_IJNS4_1CILi1EEESB_SB_EEEEENS5_IJNSA_ILi128EEENSA_ILi160EEENSA_ILi64EEEEEENS_12float_e4m3_tENS5_IJlSB_lEEESI_SJ_NS4_8TiledMMAINS4_8MMA_AtomIJNS4_10MMA_TraitsINS4_19SM100_MMA_F8F6F4_SSEJSI_SI_fSE_SF_NS4_17integral_constantINS4_4UMMA5MajorELSQ_0EEESR_NSO_INSP_7ScaleInELSS_0EEEST_EEEEEENS4_6LayoutISC_NS5_IJNSA_ILi0EEESX_SX_EEEEENS5_IJNS4_10UnderscoreES10_S10_EEEEENS4_13SM90_TMA_LOADENS4_14ComposedLayoutINS4_7SwizzleILi2ELi4ELi3EEENS4_18smem_ptr_flag_bitsILi8EEENSW_INS5_IJNSA_ILi8EEESG_EEENS5_IJSG_SB_EEEEEEEvNS4_8identityES13_S1D_vS1E_EENS_8epilogue10collective18CollectiveEpilogueINS1G_23Sm100TmaWarpSpecializedILi1ELi1ELi160ELb0ELb0EEEJSH_NS5_IJNSW_ISE_SB_EENSW_ISF_SB_EEEEESI_SJ_SI_SJ_NS1G_6fusion15FusionCallbacksIS1K_NS1O_17LinearCombinationISI_fSI_fLNS_15FloatRoundStyleE2EEESH_S1N_JEEENS4_5SM1004TMEM4LOAD26SM100_TMEM_LOAD_32dp32b32xES13_NS14_INS15_ILi1ELi4ELi3EEES18_NSW_INS5_IJS19_NSA_ILi32EEEEEENS5_IJS1Z_SB_EEEEEEENS4_39AutoVectorizingCopyWithAssumedAlignmentILi128EEENS4_14SM90_TMA_STOREES23_S25_S25_EEEvvEEEEvNT_6ParamsE:
        .type           _ZN7cutlass13device_kernelINS_4gemm6kernel13GemmUniversalIN4cute5tupleIJiiiiEEENS1_10collective13CollectiveMmaINS1_35MainloopSm100TmaUmmaWarpSpecializedILi10ELi2ELi3ENS5_IJNS4_1CILi1EEESB_SB_EEEEENS5_IJNSA_ILi128EEENSA_ILi160EEENSA_ILi64EEEEEENS_12float_e4m3_tENS5_IJlSB_lEEESI_SJ_NS4_8TiledMMAINS4_8MMA_AtomIJNS4_10MMA_TraitsINS4_19SM100_MMA_F8F6F4_SSEJSI_SI_fSE_SF_NS4_17integral_constantINS4_4UMMA5MajorELSQ_0EEESR_NSO_INSP_7ScaleInELSS_0EEEST_EEEEEENS4_6LayoutISC_NS5_IJNSA_ILi0EEESX_SX_EEEEENS5_IJNS4_10UnderscoreES10_S10_EEEEENS4_13SM90_TMA_LOADENS4_14ComposedLayoutINS4_7SwizzleILi2ELi4ELi3EEENS4_18smem_ptr_flag_bitsILi8EEENSW_INS5_IJNSA_ILi8EEESG_EEENS5_IJSG_SB_EEEEEEEvNS4_8identityES13_S1D_vS1E_EENS_8epilogue10collective18CollectiveEpilogueINS1G_23Sm100TmaWarpSpecializedILi1ELi1ELi160ELb0ELb0EEEJSH_NS5_IJNSW_ISE_SB_EENSW_ISF_SB_EEEEESI_SJ_SI_SJ_NS1G_6fusion15FusionCallbacksIS1K_NS1O_17LinearCombinationISI_fSI_fLNS_15FloatRoundStyleE2EEESH_S1N_JEEENS4_5SM1004TMEM4LOAD26SM100_TMEM_LOAD_32dp32b32xES13_NS14_INS15_ILi1ELi4ELi3EEES18_NSW_INS5_IJS19_NSA_ILi32EEEEEENS5_IJS1Z_SB_EEEEEEENS4_39AutoVectorizingCopyWithAssumedAlignmentILi128EEENS4_14SM90_TMA_STOREES23_S25_S25_EEEvvEEEEvNT_6ParamsE,@function
        .size           _ZN7cutlass13device_kernelINS_4gemm6kernel13GemmUniversalIN4cute5tupleIJiiiiEEENS1_10collective13CollectiveMmaINS1_35MainloopSm100TmaUmmaWarpSpecializedILi10ELi2ELi3ENS5_IJNS4_1CILi1EEESB_SB_EEEEENS5_IJNSA_ILi128EEENSA_ILi160EEENSA_ILi64EEEEEENS_12float_e4m3_tENS5_IJlSB_lEEESI_SJ_NS4_8TiledMMAINS4_8MMA_AtomIJNS4_10MMA_TraitsINS4_19SM100_MMA_F8F6F4_SSEJSI_SI_fSE_SF_NS4_17integral_constantINS4_4UMMA5MajorELSQ_0EEESR_NSO_INSP_7ScaleInELSS_0EEEST_EEEEEENS4_6LayoutISC_NS5_IJNSA_ILi0EEESX_SX_EEEEENS5_IJNS4_10UnderscoreES10_S10_EEEEENS4_13SM90_TMA_LOADENS4_14ComposedLayoutINS4_7SwizzleILi2ELi4ELi3EEENS4_18smem_ptr_flag_bitsILi8EEENSW_INS5_IJNSA_ILi8EEESG_EEENS5_IJSG_SB_EEEEEEEvNS4_8identityES13_S1D_vS1E_EENS_8epilogue10collective18CollectiveEpilogueINS1G_23Sm100TmaWarpSpecializedILi1ELi1ELi160ELb0ELb0EEEJSH_NS5_IJNSW_ISE_SB_EENSW_ISF_SB_EEEEESI_SJ_SI_SJ_NS1G_6fusion15FusionCallbacksIS1K_NS1O_17LinearCombinationISI_fSI_fLNS_15FloatRoundStyleE2EEESH_S1N_JEEENS4_5SM1004TMEM4LOAD26SM100_TMEM_LOAD_32dp32b32xES13_NS14_INS15_ILi1ELi4ELi3EEES18_NSW_INS5_IJS19_NSA_ILi32EEEEEENS5_IJS1Z_SB_EEEEEEENS4_39AutoVectorizingCopyWithAssumedAlignmentILi128EEENS4_14SM90_TMA_STOREES23_S25_S25_EEEvvEEEEvNT_6ParamsE,(.L_x_148 - _ZN7cutlass13device_kernelINS_4gemm6kernel13GemmUniversalIN4cute5tupleIJiiiiEEENS1_10collective13CollectiveMmaINS1_35MainloopSm100TmaUmmaWarpSpecializedILi10ELi2ELi3ENS5_IJNS4_1CILi1EEESB_SB_EEEEENS5_IJNSA_ILi128EEENSA_ILi160EEENSA_ILi64EEEEEENS_12float_e4m3_tENS5_IJlSB_lEEESI_SJ_NS4_8TiledMMAINS4_8MMA_AtomIJNS4_10MMA_TraitsINS4_19SM100_MMA_F8F6F4_SSEJSI_SI_fSE_SF_NS4_17integral_constantINS4_4UMMA5MajorELSQ_0EEESR_NSO_INSP_7ScaleInELSS_0EEEST_EEEEEENS4_6LayoutISC_NS5_IJNSA_ILi0EEESX_SX_EEEEENS5_IJNS4_10UnderscoreES10_S10_EEEEENS4_13SM90_TMA_LOADENS4_14ComposedLayoutINS4_7SwizzleILi2ELi4ELi3EEENS4_18smem_ptr_flag_bitsILi8EEENSW_INS5_IJNSA_ILi8EEESG_EEENS5_IJSG_SB_EEEEEEEvNS4_8identityES13_S1D_vS1E_EENS_8epilogue10collective18CollectiveEpilogueINS1G_23Sm100TmaWarpSpecializedILi1ELi1ELi160ELb0ELb0EEEJSH_NS5_IJNSW_ISE_SB_EENSW_ISF_SB_EEEEESI_SJ_SI_SJ_NS1G_6fusion15FusionCallbacksIS1K_NS1O_17LinearCombinationISI_fSI_fLNS_15FloatRoundStyleE2EEESH_S1N_JEEENS4_5SM1004TMEM4LOAD26SM100_TMEM_LOAD_32dp32b32xES13_NS14_INS15_ILi1ELi4ELi3EEES18_NSW_INS5_IJS19_NSA_ILi32EEEEEENS5_IJS1Z_SB_EEEEEEENS4_39AutoVectorizingCopyWithAssumedAlignmentILi128EEENS4_14SM90_TMA_STOREES23_S25_S25_EEEvvEEEEvNT_6ParamsE)
        .other          _ZN7cutlass13device_kernelINS_4gemm6kernel13GemmUniversalIN4cute5tupleIJiiiiEEENS1_10collective13CollectiveMmaINS1_35MainloopSm100TmaUmmaWarpSpecializedILi10ELi2ELi3ENS5_IJNS4_1CILi1EEESB_SB_EEEEENS5_IJNSA_ILi128EEENSA_ILi160EEENSA_ILi64EEEEEENS_12float_e4m3_tENS5_IJlSB_lEEESI_SJ_NS4_8TiledMMAINS4_8MMA_AtomIJNS4_10MMA_TraitsINS4_19SM100_MMA_F8F6F4_SSEJSI_SI_fSE_SF_NS4_17integral_constantINS4_4UMMA5MajorELSQ_0EEESR_NSO_INSP_7ScaleInELSS_0EEEST_EEEEEENS4_6LayoutISC_NS5_IJNSA_ILi0EEESX_SX_EEEEENS5_IJNS4_10UnderscoreES10_S10_EEEEENS4_13SM90_TMA_LOADENS4_14ComposedLayoutINS4_7SwizzleILi2ELi4ELi3EEENS4_18smem_ptr_flag_bitsILi8EEENSW_INS5_IJNSA_ILi8EEESG_EEENS5_IJSG_SB_EEEEEEEvNS4_8identityES13_S1D_vS1E_EENS_8epilogue10collective18CollectiveEpilogueINS1G_23Sm100TmaWarpSpecializedILi1ELi1ELi160ELb0ELb0EEEJSH_NS5_IJNSW_ISE_SB_EENSW_ISF_SB_EEEEESI_SJ_SI_SJ_NS1G_6fusion15FusionCallbacksIS1K_NS1O_17LinearCombinationISI_fSI_fLNS_15FloatRoundStyleE2EEESH_S1N_JEEENS4_5SM1004TMEM4LOAD26SM100_TMEM_LOAD_32dp32b32xES13_NS14_INS15_ILi1ELi4ELi3EEES18_NSW_INS5_IJS19_NSA_ILi32EEEEEENS5_IJS1Z_SB_EEEEEEENS4_39AutoVectorizingCopyWithAssumedAlignmentILi128EEENS4_14SM90_TMA_STOREES23_S25_S25_EEEvvEEEEvNT_6ParamsE,@"STO_CUDA_ENTRY STV_DEFAULT"
_ZN7cutlass13device_kernelINS_4gemm6kernel13GemmUniversalIN4cute5tupleIJiiiiEEENS1_10collective13CollectiveMmaINS1_35MainloopSm100TmaUmmaWarpSpecializedILi10ELi2ELi3ENS5_IJNS4_1CILi1EEESB_SB_EEEEENS5_IJNSA_ILi128EEENSA_ILi160EEENSA_ILi64EEEEEENS_12float_e4m3_tENS5_IJlSB_lEEESI_SJ_NS4_8TiledMMAINS4_8MMA_AtomIJNS4_10MMA_TraitsINS4_19SM100_MMA_F8F6F4_SSEJSI_SI_fSE_SF_NS4_17integral_constantINS4_4UMMA5MajorELSQ_0EEESR_NSO_INSP_7ScaleInELSS_0EEEST_EEEEEENS4_6LayoutISC_NS5_IJNSA_ILi0EEESX_SX_EEEEENS5_IJNS4_10UnderscoreES10_S10_EEEEENS4_13SM90_TMA_LOADENS4_14ComposedLayoutINS4_7SwizzleILi2ELi4ELi3EEENS4_18smem_ptr_flag_bitsILi8EEENSW_INS5_IJNSA_ILi8EEESG_EEENS5_IJSG_SB_EEEEEEEvNS4_8identityES13_S1D_vS1E_EENS_8epilogue10collective18CollectiveEpilogueINS1G_23Sm100TmaWarpSpecializedILi1ELi1ELi160ELb0ELb0EEEJSH_NS5_IJNSW_ISE_SB_EENSW_ISF_SB_EEEEESI_SJ_SI_SJ_NS1G_6fusion15FusionCallbacksIS1K_NS1O_17LinearCombinationISI_fSI_fLNS_15FloatRoundStyleE2EEESH_S1N_JEEENS4_5SM1004TMEM4LOAD26SM100_TMEM_LOAD_32dp32b32xES13_NS14_INS15_ILi1ELi4ELi3EEES18_NSW_INS5_IJS19_NSA_ILi32EEEEEENS5_IJS1Z_SB_EEEEEEENS4_39AutoVectorizingCopyWithAssumedAlignmentILi128EEENS4_14SM90_TMA_STOREES23_S25_S25_EEEvvEEEEvNT_6ParamsE:
[----:B------:R-:W1:Y:S01]  /*0000*/  LDC R1, c[0x0][0x37c] ;  /* 0x0000df00ff017b82 */ /* 0x000e620000000800 */
[----:B------:R-:W2:Y:S01]  /*0010*/  S2R R6, SR_TID.X ;  /* 0x0000000000067919 */ /* 0x000ea20000002100 */
[----:B------:R-:W3:Y:S01]  /*0020*/  LDCU.64 UR8, c[0x0][0x890] ;  /* 0x00011200ff0877ac */ /* 0x000ee20008000a00 */
[----:B-1----:R-:W-:Y:S01]  /*0030*/  VIADD R1, R1, 0xffffff88 ;  /* 0xffffff8801017836 */ /* 0x002fe20000000000 */
[----:B------:R-:W-:Y:S01]  /*0040*/  ELECT P3, URZ, PT ;  /* 0x0000000000ff782f */ /* 0x000fe20003860000 */
[----:B---3--:R-:W-:-:S04]  /*0050*/  UISETP.NE.U32.AND UP0, UPT, UR8, URZ, UPT ;  /* 0x000000ff0800728c */ /* 0x008fc8000bf05070 */
[----:B------:R-:W-:Y:S01]  /*0060*/  UISETP.NE.AND.EX UP0, UPT, UR9, URZ, UPT, UP0 ;  /* 0x000000ff0900728c */ /* 0x000fe2000bf05300 */
[----:B--2---:R-:W-:-:S05]  /*0070*/  SHF.R.U32.HI R2, RZ, 0x5, R6 ;  /* 0x00000005ff027819 */ /* 0x004fca0000011606 */
[----:B------:R-:W1:Y:S02]  /*0080*/  SHFL.IDX PT, R0, R2, RZ, 0x1f ;  /* 0x00001fff02007589 */ /* 0x000e6400000e0000 */
[----:B-1----:R-:W-:Y:S02]  /*0090*/  R2UR UR18, R0 ;  /* 0x00000000001272ca */ /* 0x002fe400000e0000 */
[----:B------:R-:W-:-:S05]  /*00a0*/  PRMT R0, RZ, 0x7610, R0 ;  /* 0x00007610ff007816 */ /* 0x000fca0000000000 */
[----:B------:R1:W-:Y:S01]  /*00b0*/  STL.S16 [R1+0x50], R0 ;  /* 0x0000500001007387 */ /* 0x0003e20000100600 */
[----:B------:R-:W-:Y:S07]  /*00c0*/  BRA.U UP0, `(.L_x_0) ;  /* 0x0000000100387547 */ /* 0x000fee000b800000 */
[----:B------:R-:W2:Y:S02]  /*00d0*/  LDCU.64 UR4, c[0x0][0x888] ;  /* 0x00011100ff0477ac */ /* 0x000ea40008000a00 */
[----:B--2---:R-:W-:-:S04]  /*00e0*/  UISETP.NE.U32.AND UP0, UPT, UR4, URZ, UPT ;  /* 0x000000ff0400728c */ /* 0x004fc8000bf05070 */
[----:B------:R-:W-:-:S09]  /*00f0*/  UISETP.NE.AND.EX UP0, UPT, UR5, URZ, UPT, UP0 ;  /* 0x000000ff0500728c */ /* 0x000fd2000bf05300 */
[----:B------:R-:W-:Y:S05]  /*0100*/  BRA.U !UP0, `(.L_x_1) ;  /* 0x0000000108187547 */ /* 0x000fea000b800000 */
[----:B------:R-:W2:Y:S01]  /*0110*/  LDC.64 R4, c[0x0][0x888] ;  /* 0x00022200ff047b82 */ /* 0x000ea20000000a00 */
[----:B------:R-:W2:Y:S02]  /*0120*/  LDCU.64 UR4, c[0x0][0x358] ;  /* 0x00006b00ff0477ac */ /* 0x000ea40008000a00 */
[----:B--2---:R2:W5:Y:S01]  /*0130*/  LDG.E R155, desc[UR4][R4.64] ;  /* 0x00000004049b7981 */ /* 0x004562000c1e1900 */
[----:B-1----:R-:W-:-:S05]  /*0140*/  HFMA2 R0, -RZ, RZ, 0, 5.9604644775390625e-08 ;  /* 0x00000001ff007431 */ /* 0x002fca00000001ff */
[----:B------:R2:W-:Y:S01]  /*0150*/  STL.S16 [R1+0x50], R0 ;  /* 0x0000500001007387 */ /* 0x0005e20000100600 */
[----:B------:R-:W-:Y:S05]  /*0160*/  BRA `(.L_x_0) ;  /* 0x0000000000107947 */ /* 0x000fea0003800000 */
.L_x_1:
[----:B-1----:R-:W-:Y:S01]  /*0170*/  HFMA2 R0, -RZ, RZ, 0, 5.9604644775390625e-08 ;  /* 0x00000001ff007431 */ /* 0x002fe200000001ff */
[----:B------:R-:W1:Y:S04]  /*0180*/  LDCU UR4, c[0x0][0x880] ;  /* 0x00011000ff0477ac */ /* 0x000e680008000800 */
[----:B------:R3:W-:Y:S01]  /*0190*/  STL.S16 [R1+0x50], R0 ;  /* 0x0000500001007387 */ /* 0x0007e20000100600 */
[----:B-1----:R-:W-:-:S07]  /*01a0*/  MOV R155, UR4 ;  /* 0x00000004009b7c02 */ /* 0x002fce0008000f00 */
.L_x_0:
[----:B------:R-:W4:Y:S02]  /*01b0*/  LDCU.64 UR4, c[0x0][0x8b0] ;  /* 0x00011600ff0477ac */ /* 0x000f240008000a00 */
[----:B----4-:R-:W-:-:S04]  /*01c0*/  UISETP.NE.U32.AND UP0, UPT, UR4, URZ, UPT ;  /* 0x000000ff0400728c */ /* 0x010fc8000bf05070 */
[----:B------:R-:W-:-:S09]  /*01d0*/  UISETP.NE.AND.EX UP0, UPT, UR5, URZ, UPT, UP0 ;  /* 0x000000ff0500728c */ /* 0x000fd2000bf05300 */
[----:B------:R-:W-:Y:S05]  /*01e0*/  BRA.U UP0, `(.L_x_2) ;  /* 0x0000000100287547 */ /* 0x000fea000b800000 */
[----:B------:R-:W4:Y:S02]  /*01f0*/  LDCU.64 UR4, c[0x0][0x8a8] ;  /* 0x00011500ff0477ac */ /* 0x000f240008000a00 */
[----:B----4-:R-:W-:-:S04]  /*0200*/  UISETP.NE.U32.AND UP0, UPT, UR4, URZ, UPT ;  /* 0x000000ff0400728c */ /* 0x010fc8000bf05070 */
[----:B------:R-:W-:-:S09]  /*0210*/  UISETP.NE.AND.EX UP0, UPT, UR5, URZ, UPT, UP0 ;  /* 0x000000ff0500728c */ /* 0x000fd2000bf05300 */
[----:B------:R-:W-:Y:S05]  /*0220*/  BRA.U !UP0, `(.L_x_3) ;  /* 0x0000000108107547 */ /* 0x000fea000b800000 */
[----:B------:R-:W4:Y:S01]  /*0230*/  LDC.64 R152, c[0x0][0x8a8] ;  /* 0x00022a00ff987b82 */ /* 0x000f220000000a00 */
[----:B------:R-:W4:Y:S02]  /*0240*/  LDCU.64 UR4, c[0x0][0x358] ;  /* 0x00006b00ff0477ac */ /* 0x000f240008000a00 */
[----:B----4-:R4:W5:Y:S01]  /*0250*/  LDG.E R152, desc[UR4][R152.64] ;  /* 0x0000000498987981 */ /* 0x010962000c1e1900 */
[----:B------:R-:W-:Y:S05]  /*0260*/  BRA `(.L_x_2) ;  /* 0x0000000000087947 */ /* 0x000fea0003800000 */
.L_x_3:
[----:B------:R-:W4:Y:S02]  /*0270*/  LDCU UR4, c[0x0][0x8a0] ;  /* 0x00011400ff0477ac */ /* 0x000f240008000800 */
[----:B----4-:R-:W-:Y:S02]  /*0280*/  MOV R152, UR4 ;  /* 0x0000000400987c02 */ /* 0x010fe40008000f00 */
.L_x_2:
[----:B------:R-:W-:Y:S01]  /*0290*/  IMAD.U32 R3, RZ, RZ, UR18 ;  /* 0x00000012ff037e24 */ /* 0x000fe2000f8e00ff */
[----:B------:R-:W-:Y:S04]  /*02a0*/  BSSY.RECONVERGENT B0, `(.L_x_4) ;  /* 0x000000c000007945 */ /* 0x000fe80003800200 */
[C---:B------:R-:W-:Y:S02]  /*02b0*/  ISETP.NE.OR P1, PT, R3.reuse, 0x1, !P3 ;  /* 0x000000010300780c */ /* 0x040fe40005f25670 */
[----:B------:R-:W-:-:S11]  /*02c0*/  ISETP.NE.OR P0, PT, R3, 0x3, !P3 ;  /* 0x000000030300780c */ /* 0x000fd60005f05670 */
[----:B------:R-:W-:Y:S05]  /*02d0*/  @P1 BRA `(.L_x_5) ;  /* 0x0000000000201947 */ /* 0x000fea0003800000 */
[----:B------:R-:W1:Y:S02]  /*02e0*/  LDCU.64 UR4, c[0x0][0x348] ;  /* 0x00006900ff0477ac */ /* 0x000e640008000a00 */
[----:B-1----:R-:W-:Y:S02]  /*02f0*/  UIADD3 UR6, UP1, UPT, UR4, 0x80, URZ ;  /* 0x0000008004067890 */ /* 0x002fe4000ff3e0ff */
[----:B------:R-:W-:Y:S02]  /*0300*/  UIADD3 UR4, UP0, UPT, UR4, 0x180, URZ ;  /* 0x0000018004047890 */ /* 0x000fe4000ff1e0ff */
[----:B------:R-:W-:Y:S02]  /*0310*/  UIADD3.X UR7, UPT, UPT, URZ, UR5, URZ, UP1, !UPT ;  /* 0x00000005ff077290 */ /* 0x000fe40008ffe4ff */
[----:B------:R-:W-:-:S07]  /*0320*/  UIADD3.X UR5, UPT, UPT, URZ, UR5, URZ, UP0, !UPT ;  /* 0x00000005ff057290 */ /* 0x000fce00087fe4ff */
[----:B------:R1:W-:Y:S02]  /*0330*/  UTMACCTL.PF [UR6] ;  /* 0x00000000060079b9 */ /* 0x0003e40008040000 */
[----:B------:R1:W-:Y:S02]  /*0340*/  UTMACCTL.PF [UR4] ;  /* 0x00000000040079b9 */ /* 0x0003e40008040000 */
[----:B-1----:R-:W-:Y:S01]  /*0350*/  NOP ;  /* 0x0000000000007918 */ /* 0x002fe20000000000 */
.L_x_5:
[----:B------:R-:W-:Y:S05]  /*0360*/  BSYNC.RECONVERGENT B0 ;  /* 0x0000000000007941 */ /* 0x000fea0003800200 */
.L_x_4:
[----:B------:R-:W-:Y:S04]  /*0370*/  BSSY.RECONVERGENT B0, `(.L_x_6) ;  /* 0x000000a000007945 */ /* 0x000fe80003800200 */
        /* <DEDUP_REMOVED lines=9> */
.L_x_7:
[----:B------:R-:W-:Y:S05]  /*0410*/  BSYNC.RECONVERGENT B0 ;  /* 0x0000000000007941 */ /* 0x000fea0003800200 */
.L_x_6:
[----:B------:R-:W1:Y:S01]  /*0420*/  LDCU.64 UR4, c[0x0][0x888] ;  /* 0x00011100ff0477ac */ /* 0x000e620008000a00 */
[----:B------:R-:W-:Y:S02]  /*0430*/  UISETP.EQ.U32.AND UP1, UPT, UR8, URZ, UPT ;  /* 0x000000ff0800728c */ /* 0x000fe4000bf22070 */
[----:B------:R-:W-:Y:S02]  /*0440*/  UPLOP3.LUT UP3, UPT, UPT, UPT, UPT, 0x80, 0x8 ;  /* 0x000000000008789c */ /* 0x000fe40003f6f070 */
[----:B-1----:R-:W-:-:S04]  /*0450*/  UISETP.NE.U32.AND UP0, UPT, UR4, URZ, UPT ;  /* 0x000000ff0400728c */ /* 0x002fc8000bf05070 */
[----:B------:R-:W-:-:S04]  /*0460*/  UISETP.NE.AND.EX UP2, UPT, UR5, URZ, UPT, UP0 ;  /* 0x000000ff0500728c */ /* 0x000fc8000bf45300 */
[----:B------:R-:W-:-:S04]  /*0470*/  UISETP.EQ.OR.EX UP4, UPT, UR9, URZ, !UP2, UP1 ;  /* 0x000000ff0900728c */ /* 0x000fc8000d782710 */
[----:B------:R-:W-:-:S05]  /*0480*/  UP2UR UR60, UPR, URZ, 0x10 ;  /* 0x00000010ff3c7883 */ /* 0x000fca0008000000 */
[----:B------:R-:W-:Y:S07]  /*0490*/  BRA.U !UP4, `(.L_x_8) ;  /* 0x000000010c207547 */ /* 0x000fee000b800000 */
[----:B------:R-:W-:Y:S01]  /*04a0*/  UISETP.NE.U32.AND UP1, UPT, UR8, URZ, UPT ;  /* 0x000000ff0800728c */ /* 0x000fe2000bf25070 */
[----:B-----5:R-:W-:Y:S01]  /*04b0*/  FSETP.NEU.AND P0, PT, R155, RZ, PT ;  /* 0x000000ff9b00720b */ /* 0x020fe20003f0d000 */
[----:B------:R-:W-:Y:S02]  /*04c0*/  USEL UR4, URZ, 0xffffffff, UP2 ;  /* 0xffffffffff047887 */ /* 0x000fe40009000000 */
[----:B------:R-:W-:-:S10]  /*04d0*/  UISETP.NE.AND.EX UP1, UPT, UR9, URZ, UPT, UP1 ;  /* 0x000000ff0900728c */ /* 0x000fd4000bf25310 */
[----:B------:R-:W-:Y:S01]  /*04e0*/  VOTEU.ANY UP0, P0 ;  /* 0x0000000000ff7886 */ /* 0x000fe20000000100 */
[----:B------:R-:W-:-:S04]  /*04f0*/  @!UP1 USEL UR4, URZ, 0xffffffff, UP0 ;  /* 0xffffffffff049887 */ /* 0x000fc80008000000 */
[----:B------:R-:W-:-:S04]  /*0500*/  ULOP3.LUT UR4, UR4, 0x1, URZ, 0xc0, !UPT ;  /* 0x0000000104047892 */ /* 0x000fc8000f8ec0ff */
[----:B------:R-:W-:-:S11]  /*0510*/  UISETP.NE.U32.AND UP3, UPT, UR4, 0x1, UPT ;  /* 0x000000010400788c */ /* 0x000fd6000bf65070 */
.L_x_8:
[----:B--23--:R-:W1:Y:S01]  /*0520*/  SHFL.IDX PT, R0, R2, RZ, 0x1f ;  /* 0x00001fff02007589 */ /* 0x00ce6200000e0000 */
[----:B------:R-:W-:-:S04]  /*0530*/  UISETP.NE.AND UP0, UPT, UR18, 0x2, UPT ;  /* 0x000000021200788c */ /* 0x000fc8000bf05270 */
[----:B------:R-:W-:Y:S01]  /*0540*/  USEL UR50, URZ, 0x1, UP0 ;  /* 0x00000001ff327887 */ /* 0x000fe20008000000 */
[----:B-1----:R-:W-:-:S13]  /*0550*/  ISETP.NE.AND P0, PT, R0, RZ, PT ;  /* 0x000000ff0000720c */ /* 0x002fda0003f05270 */
[----:B------:R-:W-:Y:S05]  /*0560*/  @P0 BRA `(.L_x_9) ;  /* 0x0000000000840947 */ /* 0x000fea0003800000 */
[----:B------:R-:W-:Y:S01]  /*0570*/  ELECT P0, URZ, PT ;  /* 0x0000000000ff782f */ /* 0x000fe20003800000 */
[----:B------:R-:W-:-:S12]  /*0580*/  BSSY.RECONVERGENT B0, `(.L_x_9) ;  /* 0x000001f000007945 */ /* 0x000fd80003800200 */
[----:B------:R-:W-:Y:S05]  /*0590*/  @!P0 BRA `(.L_x_10) ;  /* 0x0000000000748947 */ /* 0x000fea0003800000 */
[----:B------:R-:W1:Y:S01]  /*05a0*/  S2UR UR4, SR_CgaCtaId ;  /* 0x00000000000479c3 */ /* 0x000e620000008800 */
[----:B------:R-:W-:Y:S01]  /*05b0*/  UMOV UR5, 0x400 ;  /* 0x0000040000057882 */ /* 0x000fe20000000000 */
[----:B------:R-:W-:Y:S02]  /*05c0*/  UMOV UR6, 0x1 ;  /* 0x0000000100067882 */ /* 0x000fe40000000000 */
[----:B------:R-:W-:-:S04]  /*05d0*/  UIADD3 UR6, UPT, UPT, -UR6, 0x100000, URZ ;  /* 0x0010000006067890 */ /* 0x000fc8000fffe1ff */
[----:B------:R-:W-:Y:S02]  /*05e0*/  USHF.L.U32 UR7, UR6, 0xb, URZ ;  /* 0x0000000b06077899 */ /* 0x000fe400080006ff */
[----:B------:R-:W-:Y:S02]  /*05f0*/  USHF.L.U32 UR6, UR6, 0x1, URZ ;  /* 0x0000000106067899 */ /* 0x000fe400080006ff */
[----:B-1----:R-:W-:Y:S01]  /*0600*/  ULEA UR4, UR4, UR5, 0x18 ;  /* 0x0000000504047291 */ /* 0x002fe2000f8ec0ff */
[----:B------:R-:W1:Y:S11]  /*0610*/  FENCE.VIEW.ASYNC.S ;  /* 0x00000000000073c6 */ /* 0x000e760000000000 */
[----:B-1----:R1:W2:Y:S01]  /*0620*/  SYNCS.EXCH.64 URZ, [UR4], UR6 ;  /* 0x0000000604ff75b2 */ /* 0x0022a20008000100 */
[----:B------:R1:W3:Y:S01]  /*0630*/  SYNCS.EXCH.64 URZ, [UR4+0x50], UR6 ;  /* 0x0000500604ff75b2 */ /* 0x0002e20008000100 */
[----:B------:R1:W1:Y:S01]  /*0640*/  SYNCS.EXCH.64 URZ, [UR4+0x8], UR6 ;  /* 0x0000080604ff75b2 */ /* 0x0002620008000100 */
        /* <DEDUP_REMOVED lines=17> */
[----:B------:R-:W-:Y:S01]  /*0760*/  NOP ;  /* 0x0000000000007918 */ /* 0x000fe20000000000 */
.L_x_10:
[----:B-1----:R-:W-:Y:S05]  /*0770*/  BSYNC.RECONVERGENT B0 ;  /* 0x0000000000007941 */ /* 0x002fea0003800200 */
.L_x_9:
[----:B------:R-:W1:Y:S01]  /*0780*/  SHFL.IDX PT, R0, R2, RZ, 0x1f ;  /* 0x00001fff02007589 */ /* 0x000e6200000e0000 */
[----:B------:R-:W-:Y:S01]  /*0790*/  NOP ;  /* 0x0000000000007918 */ /* 0x000fe20000000000 */
[----:B-1----:R-:W-:-:S13]  /*07a0*/  ISETP.NE.AND P0, PT, R0, 0x1, PT ;  /* 0x000000010000780c */ /* 0x002fda0003f05270 */
[----:B------:R-:W-:Y:S05]  /*07b0*/  @P0 BRA `(.L_x_11) ;  /* 0x0000000000400947 */ /* 0x000fea0003800000 */
[----:B------:R-:W1:Y:S01]  /*07c0*/  S2UR UR4, SR_CgaCtaId ;  /* 0x00000000000479c3 */ /* 0x000e620000008800 */
[----:B------:R-:W-:Y:S01]  /*07d0*/  UMOV UR5, 0x400 ;  /* 0x0000040000057882 */ /* 0x000fe20000000000 */
[----:B------:R-:W-:Y:S01]  /*07e0*/  UMOV UR8, 0x20 ;  /* 0x0000002000087882 */ /* 0x000fe20000000000 */
[----:B------:R-:W-:Y:S01]  /*07f0*/  UMOV UR6, 0x80 ;  /* 0x0000008000067882 */ /* 0x000fe20000000000 */
[----:B------:R-:W-:-:S04]  /*0800*/  UIADD3 UR8, UPT, UPT, -UR8, 0x100000, URZ ;  /* 0x0010000008087890 */ /* 0x000fc8000fffe1ff */
[----:B------:R-:W-:Y:S02]  /*0810*/  USHF.L.U32 UR9, UR8, 0xb, URZ ;  /* 0x0000000b08097899 */ /* 0x000fe400080006ff */
[----:B------:R-:W-:Y:S02]  /*0820*/  USHF.L.U32 UR8, UR8, 0x1, URZ ;  /* 0x0000000108087899 */ /* 0x000fe400080006ff */
[----:B------:R-:W-:-:S04]  /*0830*/  UIADD3 UR6, UPT, UPT, -UR6, 0x100000, URZ ;  /* 0x0010000006067890 */ /* 0x000fc8000fffe1ff */
[----:B------:R-:W-:Y:S02]  /*0840*/  USHF.L.U32 UR7, UR6, 0xb, URZ ;  /* 0x0000000b06077899 */ /* 0x000fe400080006ff */
[----:B------:R-:W-:Y:S01]  /*0850*/  USHF.L.U32 UR6, UR6, 0x1, URZ ;  /* 0x0000000106067899 */ /* 0x000fe200080006ff */
[----:B------:R-:W-:Y:S01]  /*0860*/  ELECT P0, URZ, PT ;  /* 0x0000000000ff782f */ /* 0x000fe20003800000 */
[----:B-1----:R-:W-:Y:S01]  /*0870*/  ULEA UR4, UR4, UR5, 0x18 ;  /* 0x0000000504047291 */ /* 0x002fe2000f8ec0ff */
[----:B------:R-:W1:Y:S11]  /*0880*/  FENCE.VIEW.ASYNC.S ;  /* 0x00000000000073c6 */ /* 0x000e760000000000 */
[----:B-1----:R1:W1:Y:S01]  /*0890*/  SYNCS.EXCH.64 URZ, [UR4+0xa0], UR8 ;  /* 0x0000a00804ff75b2 */ /* 0x0022620008000100 */
[----:B------:R1:W1:Y:S01]  /*08a0*/  SYNCS.EXCH.64 URZ, [UR4+0xa8], UR6 ;  /* 0x0000a80604ff75b2 */ /* 0x0002620008000100 */
[----:B------:R-:W-:Y:S01]  /*08b0*/  NOP ;  /* 0x0000000000007918 */ /* 0x000fe20000000000 */
.L_x_11:
[----:B------:R-:W2:Y:S01]  /*08c0*/  SHFL.IDX PT, R0, R2, RZ, 0x1f ;  /* 0x00001fff02007589 */ /* 0x000ea200000e0000 */
[----:B------:R-:W-:Y:S01]  /*08d0*/  NOP ;  /* 0x0000000000007918 */ /* 0x000fe20000000000 */
[----:B--2---:R-:W-:-:S13]  /*08e0*/  ISETP.NE.AND P0, PT, R0, 0x3, PT ;  /* 0x000000030000780c */ /* 0x004fda0003f05270 */
[----:B------:R-:W-:Y:S05]  /*08f0*/  @P0 BRA `(.L_x_12) ;  /* 0x0000000000300947 */ /* 0x000fea0003800000 */
[----:B-1----:R-:W1:Y:S01]  /*0900*/  S2UR UR6, SR_CgaCtaId ;  /* 0x00000000000679c3 */ /* 0x002e620000008800 */
[----:B------:R-:W-:Y:S01]  /*0910*/  UMOV UR4, 0x400 ;  /* 0x0000040000047882 */ /* 0x000fe20000000000 */
[----:B------:R-:W-:Y:S01]  /*0920*/  UMOV UR5, 0x20 ;  /* 0x0000002000057882 */ /* 0x000fe20000000000 */
[----:B------:R-:W-:Y:S01]  /*0930*/  ELECT P0, URZ, PT ;  /* 0x0000000000ff782f */ /* 0x000fe20003800000 */
[----:B-1----:R-:W-:Y:S02]  /*0940*/  ULEA UR6, UR6, UR4, 0x18 ;  /* 0x0000000406067291 */ /* 0x002fe4000f8ec0ff */
[----:B------:R-:W-:-:S04]  /*0950*/  UIADD3 UR4, UPT, UPT, -UR5, 0x100000, URZ ;  /* 0x0010000005047890 */ /* 0x000fc8000fffe1ff */
[----:B------:R-:W-:Y:S02]  /*0960*/  USHF.L.U32 UR5, UR4, 0xb, URZ ;  /* 0x0000000b04057899 */ /* 0x000fe400080006ff */
[----:B------:R-:W-:Y:S01]  /*0970*/  USHF.L.U32 UR4, UR4, 0x1, URZ ;  /* 0x0000000104047899 */ /* 0x000fe200080006ff */
[----:B------:R-:W1:Y:S11]  /*0980*/  FENCE.VIEW.ASYNC.S ;  /* 0x00000000000073c6 */ /* 0x000e760000000000 */
[----:B-1----:R2:W1:Y:S01]  /*0990*/  SYNCS.EXCH.64 URZ, [UR6+0xb0], UR4 ;  /* 0x0000b00406ff75b2 */ /* 0x0024620008000100 */
[----:B------:R2:W1:Y:S02]  /*09a0*/  SYNCS.EXCH.64 URZ, [UR6+0xb8], UR4 ;  /* 0x0000b80406ff75b2 */ /* 0x0004640008000100 */
[----:B--2---:R-:W-:Y:S01]  /*09b0*/  NOP ;  /* 0x0000000000007918 */ /* 0x004fe20000000000 */
.L_x_12:
[----:B------:R-:W2:Y:S01]  /*09c0*/  SHFL.IDX PT, R0, R2, RZ, 0x1f ;  /* 0x00001fff02007589 */ /* 0x000ea200000e0000 */
[----:B------:R-:W-:Y:S01]  /*09d0*/  NOP ;  /* 0x0000000000007918 */ /* 0x000fe20000000000 */
[----:B--2---:R-:W-:-:S13]  /*09e0*/  ISETP.NE.AND P0, PT, R0, 0x4, PT ;  /* 0x000000040000780c */ /* 0x004fda0003f05270 */
[----:B------:R-:W-:Y:S05]  /*09f0*/  @P0 BRA `(.L_x_13) ;  /* 0x00000000004c0947 */ /* 0x000fea0003800000 */
[----:B-1----:R-:W1:Y:S01]  /*0a00*/  S2UR UR6, SR_CgaCtaId ;  /* 0x00000000000679c3 */ /* 0x002e620000008800 */
[----:B------:R-:W-:Y:S01]  /*0a10*/  UMOV UR4, 0x100 ;  /* 0x0000010000047882 */ /* 0x000fe20000000000 */
[----:B------:R-:W-:Y:S01]  /*0a20*/  UMOV UR5, 0x400 ;  /* 0x0000040000057882 */ /* 0x000fe20000000000 */
[----:B------:R-:W-:Y:S01]  /*0a30*/  USEL UR4, UR4, 0xe0, UP3 ;  /* 0x000000e004047887 */ /* 0x000fe20009800000 */
[----:B------:R-:W-:Y:S01]  /*0a40*/  UMOV UR8, 0x1 ;  /* 0x0000000100087882 */ /* 0x000fe20000000000 */
[----:B------:R-:W-:Y:S01]  /*0a50*/  ELECT P0, URZ, PT ;  /* 0x0000000000ff782f */ /* 0x000fe20003800000 */
[----:B------:R-:W-:-:S04]  /*0a60*/  UIADD3 UR8, UPT, UPT, -UR8, 0x100000, URZ ;  /* 0x0010000008087890 */ /* 0x000fc8000fffe1ff */
[----:B------:R-:W-:Y:S02]  /*0a70*/  USHF.L.U32 UR9, UR8, 0xb, URZ ;  /* 0x0000000b08097899 */ /* 0x000fe400080006ff */
[----:B------:R-:W-:Y:S02]  /*0a80*/  USHF.L.U32 UR8, UR8, 0x1, URZ ;  /* 0x0000000108087899 */ /* 0x000fe400080006ff */
[----:B-1----:R-:W-:Y:S02]  /*0a90*/  ULEA UR6, UR6, UR5, 0x18 ;  /* 0x0000000506067291 */ /* 0x002fe4000f8ec0ff */
[----:B------:R-:W-:-:S04]  /*0aa0*/  UIADD3 UR4, UPT, UPT, -UR4, 0x100000, URZ ;  /* 0x0010000004047890 */ /* 0x000fc8000fffe1ff */
[----:B------:R-:W-:Y:S02]  /*0ab0*/  USHF.L.U32 UR5, UR4, 0xb, URZ ;  /* 0x0000000b04057899 */ /* 0x000fe400080006ff */
[----:B------:R-:W-:Y:S01]  /*0ac0*/  USHF.L.U32 UR4, UR4, 0x1, URZ ;  /* 0x0000000104047899 */ /* 0x000fe200080006ff */
[----:B------:R-:W1:Y:S03]  /*0ad0*/  FENCE.VIEW.ASYNC.S ;  /* 0x00000000000073c6 */ /* 0x000e660000000000 */
[----:B-1----:R2:W1:Y:S08]  /*0ae0*/  SYNCS.EXCH.64 URZ, [UR6+0xc0], UR8 ;  /* 0x0000c00806ff75b2 */ /* 0x0024700008000100 */
[----:B------:R2:W1:Y:S01]  /*0af0*/  SYNCS.EXCH.64 URZ, [UR6+0xd0], UR4 ;  /* 0x0000d00406ff75b2 */ /* 0x0004620008000100 */
[----:B------:R2:W1:Y:S01]  /*0b00*/  SYNCS.EXCH.64 URZ, [UR6+0xc8], UR8 ;  /* 0x0000c80806ff75b2 */ /* 0x0004620008000100 */
[----:B------:R2:W1:Y:S02]  /*0b10*/  SYNCS.EXCH.64 URZ, [UR6+0xd8], UR4 ;  /* 0x0000d80406ff75b2 */ /* 0x0004640008000100 */
[----:B--2---:R-:W-:Y:S01]  /*0b20*/  NOP ;  /* 0x0000000000007918 */ /* 0x004fe20000000000 */
.L_x_13:
[----:B------:R-:W2:Y:S01]  /*0b30*/  SHFL.IDX PT, R0, R2, RZ, 0x1f ;  /* 0x00001fff02007589 */ /* 0x000ea200000e0000 */
[----:B------:R-:W-:Y:S01]  /*0b40*/  NOP ;  /* 0x0000000000007918 */ /* 0x000fe20000000000 */
[----:B--2---:R-:W-:-:S13]  /*0b50*/  ISETP.NE.AND P0, PT, R0, 0x5, PT ;  /* 0x000000050000780c */ /* 0x004fda0003f05270 */
[----:B------:R-:W-:Y:S05]  /*0b60*/  @P0 BRA `(.L_x_14) ;  /* 0x0000000000500947 */ /* 0x000fea0003800000 */
[----:B-1----:R-:W1:Y:S01]  /*0b70*/  S2UR UR4, SR_CgaCtaId ;  /* 0x00000000000479c3 */ /* 0x002e620000008800 */
        /* <DEDUP_REMOVED lines=14> */
[----:B------:R2:W1:Y:S01]  /*0c60*/  SYNCS.EXCH.64 URZ, [UR4+0xe8], UR8 ;  /* 0x0000e80804ff75b2 */ /* 0x0004620008000100 */
[----:B------:R2:W1:Y:S01]  /*0c70*/  SYNCS.EXCH.64 URZ, [UR4+0x100], UR6 ;  /* 0x0001000604ff75b2 */ /* 0x0004620008000100 */
[----:B------:R2:W1:Y:S01]  /*0c80*/  SYNCS.EXCH.64 URZ, [UR4+0xf0], UR8 ;  /* 0x0000f00804ff75b2 */ /* 0x0004620008000100 */
[----:B------:R2:W1:Y:S02]  /*0c90*/  SYNCS.EXCH.64 URZ, [UR4+0x108], UR6 ;  /* 0x0001080604ff75b2 */ /* 0x0004640008000100 */
[----:B--2---:R-:W-:Y:S01]  /*0ca0*/  NOP ;  /* 0x0000000000007918 */ /* 0x004fe20000000000 */
.L_x_14:
[----:B------:R-:W2:Y:S01]  /*0cb0*/  SHFL.IDX PT, R2, R2, RZ, 0x1f ;  /* 0x00001fff02027589 */ /* 0x000ea200000e0000 */
[----:B------:R-:W1:Y:S01]  /*0cc0*/  S2UR UR46, SR_CTAID.X ;  /* 0x00000000002e79c3 */ /* 0x000e620000002500 */
[----:B------:R-:W-:-:S07]  /*0cd0*/  NOP ;  /* 0x0000000000007918 */ /* 0x000fce0000000000 */
[----:B------:R-:W1:Y:S01]  /*0ce0*/  S2UR UR47, SR_CTAID.Y ;  /* 0x00000000002f79c3 */ /* 0x000e620000002600 */
[----:B--2---:R-:W-:-:S13]  /*0cf0*/  ISETP.NE.AND P0, PT, R2, 0x3, PT ;  /* 0x000000030200780c */ /* 0x004fda0003f05270 */
[----:B-1----:R-:W-:Y:S05]  /*0d00*/  @P0 BRA `(.L_x_15) ;  /* 0x0000000000380947 */ /* 0x002fea0003800000 */
[----:B------:R-:W1:Y:S01]  /*0d10*/  S2UR UR4, SR_CgaCtaId ;  /* 0x00000000000479c3 */ /* 0x000e620000008800 */
[----:B------:R-:W-:Y:S01]  /*0d20*/  UMOV UR5, 0x400 ;  /* 0x0000040000057882 */ /* 0x000fe20000000000 */
[----:B------:R-:W-:Y:S01]  /*0d30*/  UMOV UR6, 0x20 ;  /* 0x0000002000067882 */ /* 0x000fe20000000000 */
[----:B------:R-:W-:Y:S01]  /*0d40*/  ELECT P0, URZ, PT ;  /* 0x0000000000ff782f */ /* 0x000fe20003800000 */
[----:B------:R-:W-:-:S04]  /*0d50*/  UIADD3 UR6, UPT, UPT, -UR6, 0x100000, URZ ;  /* 0x0010000006067890 */ /* 0x000fc8000fffe1ff */
[----:B------:R-:W-:Y:S02]  /*0d60*/  USHF.L.U32 UR7, UR6, 0xb, URZ ;  /* 0x0000000b06077899 */ /* 0x000fe400080006ff */
[----:B------:R-:W-:Y:S02]  /*0d70*/  USHF.L.U32 UR6, UR6, 0x1, URZ ;  /* 0x0000000106067899 */ /* 0x000fe400080006ff */
[----:B-1----:R-:W-:Y:S01]  /*0d80*/  ULEA UR4, UR4, UR5, 0x18 ;  /* 0x0000000504047291 */ /* 0x002fe2000f8ec0ff */
[----:B------:R-:W1:Y:S11]  /*0d90*/  FENCE.VIEW.ASYNC.S ;  /* 0x00000000000073c6 */ /* 0x000e760000000000 */
[----:B-1----:R1:W2:Y:S01]  /*0da0*/  SYNCS.EXCH.64 URZ, [UR4+0x110], UR6 ;  /* 0x0001100604ff75b2 */ /* 0x0022a20008000100 */
[----:B------:R1:W1:Y:S01]  /*0db0*/  SYNCS.EXCH.64 URZ, [UR4+0x120], UR6 ;  /* 0x0001200604ff75b2 */ /* 0x0002620008000100 */
[----:B------:R1:W1:Y:S01]  /*0dc0*/  SYNCS.EXCH.64 URZ, [UR4+0x118], UR6 ;  /* 0x0001180604ff75b2 */ /* 0x0002620008000100 */
[----:B------:R1:W1:Y:S01]  /*0dd0*/  SYNCS.EXCH.64 URZ, [UR4+0x128], UR6 ;  /* 0x0001280604ff75b2 */ /* 0x0002620008000100 */
[----:B------:R-:W-:Y:S01]  /*0de0*/  NOP ;  /* 0x0000000000007918 */ /* 0x000fe20000000000 */
.L_x_15:
[----:B------:R-:W-:-:S05]  /*0df0*/  CS2R.32 R2, SR_CgaSize ;  /* 0x0000000000027805 */ /* 0x000fca0000008a00 */
[----:B------:R-:W-:-:S05]  /*0e00*/  IMAD R2, R2, -0xa0, RZ ;  /* 0xffffff6002027824 */ /* 0x000fca00078e02ff */
[----:B------:R-:W-:-:S14]  /*0e10*/  R2UR UR5, R2 ;  /* 0x00000000020572ca */ /* 0x000fdc00000e0000 */
[----:B------:R-:W3:Y:S01]  /*0e20*/  LDCU UR5, c[0x0][UR5+0x2b0] ;  /* 0x00005600050577ac */ /* 0x000ee20008000800 */
[----:B------:R-:W-:Y:S01]  /*0e30*/  I2FP.F32.U32 R2, UR46 ;  /* 0x0000002e00027c45 */ /* 0x000fe20008201000 */
[----:B------:R-:W-:Y:S01]  /*0e40*/  NOP ;  /* 0x0000000000007918 */ /* 0x000fe20000000000 */
[----:B------:R-:W-:Y:S02]  /*0e50*/  I2FP.F32.U32 R0, UR47 ;  /* 0x0000002f00007c45 */ /* 0x000fe40008201000 */
[----:B------:R-:W-:-:S06]  /*0e60*/  RPCMOV.32 Rpc.LO, R2 ;  /* 0x0000000200007352 */ /* 0x000fcc0000000000 */
[----:B------:R-:W-:-:S05]  /*0e70*/  CS2R.32 R2, SR_CgaSize ;  /* 0x0000000000027805 */ /* 0x000fca0000008a00 */
[----:B------:R-:W-:-:S05]  /*0e80*/  IMAD R2, R2, -0xa0, RZ ;  /* 0xffffff6002027824 */ /* 0x000fca00078e02ff */
[----:B-1----:R-:W-:Y:S02]  /*0e90*/  R2UR UR4, R2 ;  /* 0x00000000020472ca */ /* 0x002fe400000e0000 */
[----:B------:R-:W-:-:S12]  /*0ea0*/  RPCMOV.32 R2, Rpc.LO ;  /* 0x0000000000027353 */ /* 0x000fd80000000000 */
[----:B------:R-:W1:Y:S01]  /*0eb0*/  LDCU UR4, c[0x0][UR4+0x2b4] ;  /* 0x00005680040477ac */ /* 0x000e620008000800 */
[----:B------:R-:W1:Y:S01]  /*0ec0*/  S2UR UR36, SR_CTAID.Z ;  /* 0x00000000002479c3 */ /* 0x000e620000002700 */
[----:B------:R-:W4:Y:S01]  /*0ed0*/  LDCU UR19, c[0x0][0xb24] ;  /* 0x00016480ff1377ac */ /* 0x000f220008000800 */
[----:B------:R-:W-:-:S06]  /*0ee0*/  RPCMOV.32 Rpc.LO, R2 ;  /* 0x0000000200007352 */ /* 0x000fcc0000000000 */
[----:B------:R-:W-:-:S05]  /*0ef0*/  CS2R.32 R2, SR_CgaSize ;  /* 0x0000000000027805 */ /* 0x000fca0000008a00 */
[----:B------:R-:W-:-:S05]  /*0f00*/  IMAD R2, R2, -0xa0, RZ ;  /* 0xffffff6002027824 */ /* 0x000fca00078e02ff */
[----:B------:R-:W-:Y:S02]  /*0f10*/  R2UR UR59, R2 ;  /* 0x00000000023b72ca */ /* 0x000fe400000e0000 */
[----:B------:R-:W-:-:S12]  /*0f20*/  RPCMOV.32 R2, Rpc.LO ;  /* 0x0000000000027353 */ /* 0x000fd80000000000 */
[----:B------:R-:W2:Y:S01]  /*0f30*/  LDCU UR59, c[0x0][UR59+0x2a0] ;  /* 0x000054003b3b77ac */ /* 0x000ea20008000800 */
[----:B------:R-:W-:-:S06]  /*0f40*/  RPCMOV.32 Rpc.LO, R2 ;  /* 0x0000000200007352 */ /* 0x000fcc0000000000 */
[----:B------:R-:W-:-:S05]  /*0f50*/  CS2R.32 R2, SR_CgaSize ;  /* 0x0000000000027805 */ /* 0x000fca0000008a00 */
[----:B------:R-:W-:-:S05]  /*0f60*/  IMAD R2, R2, -0xa0, RZ ;  /* 0xffffff6002027824 */ /* 0x000fca00078e02ff */
[----:B------:R-:W-:Y:S02]  /*0f70*/  R2UR UR58, R2 ;  /* 0x00000000023a72ca */ /* 0x000fe400000e0000 */
[----:B------:R-:W-:-:S12]  /*0f80*/  RPCMOV.32 R2, Rpc.LO ;  /* 0x0000000000027353 */ /* 0x000fd80000000000 */
[----:B------:R-:W2:Y:S01]  /*0f90*/  LDCU UR58, c[0x0][UR58+0x2a4] ;  /* 0x000054803a3a77ac */ /* 0x000ea20008000800 */
[----:B---3--:R-:W-:Y:S01]  /*0fa0*/  FMUL R2, R2, UR5 ;  /* 0x0000000502027c20 */ /* 0x008fe20008400000 */
[----:B-1----:R-:W-:-:S05]  /*0fb0*/  FMUL R0, R0, UR4 ;  /* 0x0000000400007c20 */ /* 0x002fca0008400000 */
[----:B------:R-:W1:Y:S01]  /*0fc0*/  F2I.U32.TRUNC.NTZ R2, R2 ;  /* 0x0000000200027305 */ /* 0x000e62000020f000 */
[----:B----4-:R-:W-:-:S07]  /*0fd0*/  UISETP.GE.AND UP0, UPT, UR19, 0x1, UPT ;  /* 0x000000011300788c */ /* 0x010fce000bf06270 */
[----:B------:R-:W3:Y:S01]  /*0fe0*/  F2I.U32.TRUNC.NTZ R0, R0 ;  /* 0x0000000000007305 */ /* 0x000ee2000020f000 */
[----:B-1----:R-:W-:Y:S02]  /*0ff0*/  R2UR UR4, R2 ;  /* 0x00000000020472ca */ /* 0x002fe400000e0000 */
[----:B---3--:R-:W-:-:S11]  /*1000*/  R2UR UR6, R0 ;  /* 0x00000000000672ca */ /* 0x008fd600000e0000 */
[----:B------:R-:W-:-:S04]  /*1010*/  UIADD3 UR5, UPT, UPT, -UR4, URZ, URZ ;  /* 0x000000ff04057290 */ /* 0x000fc8000fffe1ff */
[----:B--2---:R-:W-:Y:S02]  /*1020*/  UIMAD UR59, UR59, UR5, UR46 ;  /* 0x000000053b3b72a4 */ /* 0x004fe4000f8e022e */
[----:B------:R-:W-:-:S04]  /*1030*/  UIADD3 UR4, UPT, UPT, -UR6, URZ, URZ ;  /* 0x000000ff06047290 */ /* 0x000fc8000fffe1ff */
[----:B------:R-:W-:Y:S01]  /*1040*/  UIMAD UR58, UR58, UR4, UR47 ;  /* 0x000000043a3a72a4 */ /* 0x000fe2000f8e022f */
[----:B------:R-:W-:Y:S06]  /*1050*/  BAR.SYNC.DEFER_BLOCKING 0x0 ;  /* 0x0000000000007b1d */ /* 0x000fec0000010000 */
[----:B------:R-:W-:Y:S05]  /*1060*/  BRA.U !UP0, `(.L_x_16) ;  /* 0x0000000108d47547 */ /* 0x000fea000b800000 */
[----:B------:R-:W1:Y:S01]  /*1070*/  LDCU.128 UR20, c[0x0][0xb10] ;  /* 0x00016200ff1477ac */ /* 0x000e620008000c00 */
[----:B------:R-:W2:Y:S01]  /*1080*/  LDCU UR6, c[0x0][0x370] ;  /* 0x00006e00ff0677ac */ /* 0x000ea20008000800 */
[----:B------:R-:W3:Y:S01]  /*1090*/  LDCU UR4, c[0x0][0x374] ;  /* 0x00006e80ff0477ac */ /* 0x000ee20008000800 */
[----:B------:R-:W4:Y:S01]  /*10a0*/  LDCU UR24, c[0x0][0xb0c] ;  /* 0x00016180ff1877ac */ /* 0x000f220008000800 */
[----:B------:R-:W4:Y:S01]  /*10b0*/  LDCU UR5, c[0x0][0xb20] ;  /* 0x00016400ff0577ac */ /* 0x000f220008000800 */
[----:B------:R-:W4:Y:S01]  /*10c0*/  LDCU.64 UR16, c[0x0][0xb28] ;  /* 0x00016500ff1077ac */ /* 0x000f220008000a00 */
[----:B-1----:R-:W-:Y:S02]  /*10d0*/  UISETP.NE.AND UP0, UPT, UR22, 0x1, UPT ;  /* 0x000000011600788c */ /* 0x002fe4000bf05270 */
[----:B---3--:R-:W-:Y:S02]  /*10e0*/  UIMAD.WIDE.U32 UR8, UR4, UR23, URZ ;  /* 0x00000017040872a5 */ /* 0x008fe4000f8e00ff */
[----:B--2---:R-:W-:-:S02]  /*10f0*/  UIMAD.WIDE.U32 UR10, UR6, UR20, URZ ;  /* 0x00000014060a72a5 */ /* 0x004fc4000f8e00ff */
[----:B----4-:R-:W-:Y:S02]  /*1100*/  UISETP.NE.AND UP1, UPT, UR24, 0x1, UPT ;  /* 0x000000011800788c */ /* 0x010fe4000bf25270 */
[----:B------:R-:W-:Y:S01]  /*1110*/  UISETP.NE.AND UP4, UPT, UR19, 0x1, UPT ;  /* 0x000000011300788c */ /* 0x000fe2000bf85270 */
[----:B------:R-:W-:Y:S02]  /*1120*/  UMOV UR8, UR9 ;  /* 0x0000000900087c82 */ /* 0x000fe40008000000 */
[----:B------:R-:W-:Y:S01]  /*1130*/  UMOV UR10, UR11 ;  /* 0x0000000b000a7c82 */ /* 0x000fe20008000000 */
[----:B------:R-:W-:Y:S02]  /*1140*/  @UP0 USHF.R.U32.HI UR4, URZ, UR5, UR8 ;  /* 0x00000005ff040299 */ /* 0x000fe40008011608 */
[----:B------:R-:W-:Y:S02]  /*1150*/  UIMAD.WIDE.U32 UR12, UR47, UR23, URZ ;  /* 0x000000172f0c72a5 */ /* 0x000fe4000f8e00ff */
[----:B------:R-:W-:-:S02]  /*1160*/  UIMAD.WIDE.U32 UR8, UR4, UR16, URZ ;  /* 0x00000010040872a5 */ /* 0x000fc4000f8e00ff */
[----:B------:R-:W-:Y:S02]  /*1170*/  @UP1 USHF.R.U32.HI UR6, URZ, UR21, UR10 ;  /* 0x00000015ff061299 */ /* 0x000fe4000801160a */
[----:B------:R-:W-:Y:S02]  /*1180*/  UIMAD.WIDE.U32 UR14, UR46, UR20, URZ ;  /* 0x000000142e0e72a5 */ /* 0x000fe4000f8e00ff */
[----:B------:R-:W-:Y:S01]  /*1190*/  UIMAD.WIDE.U32 UR10, UR6, UR16, URZ ;  /* 0x00000010060a72a5 */ /* 0x000fe2000f8e00ff */
[----:B------:R-:W-:Y:S01]  /*11a0*/  UMOV UR12, UR13 ;  /* 0x0000000d000c7c82 */ /* 0x000fe20008000000 */
[----:B------:R-:W-:Y:S01]  /*11b0*/  UMOV UR8, UR9 ;  /* 0x0000000900087c82 */ /* 0x000fe20008000000 */
[----:B------:R-:W-:Y:S02]  /*11c0*/  USHF.R.U32.HI UR12, URZ, UR5, UR12 ;  /* 0x00000005ff0c7299 */ /* 0x000fe4000801160c */
[----:B------:R-:W-:Y:S01]  /*11d0*/  @UP4 USHF.R.U32.HI UR4, URZ, UR17, UR8 ;  /* 0x00000011ff044299 */ /* 0x000fe20008011608 */
[----:B------:R-:W-:Y:S01]  /*11e0*/  UMOV UR14, UR15 ;  /* 0x0000000f000e7c82 */ /* 0x000fe20008000000 */
[----:B------:R-:W-:Y:S01]  /*11f0*/  UMOV UR10, UR11 ;  /* 0x0000000b000a7c82 */ /* 0x000fe20008000000 */
[----:B------:R-:W-:-:S02]  /*1200*/  USHF.R.U32.HI UR14, URZ, UR21, UR14 ;  /* 0x00000015ff0e7299 */ /* 0x000fc4000801160e */
[----:B------:R-:W-:Y:S02]  /*1210*/  USEL UR5, UR47, UR12, !UP0 ;  /* 0x0000000c2f057287 */ /* 0x000fe4000c000000 */
[----:B------:R-:W-:Y:S02]  /*1220*/  @UP4 USHF.R.U32.HI UR6, URZ, UR17, UR10 ;  /* 0x00000011ff064299 */ /* 0x000fe4000801160a */
[----:B------:R-:W-:Y:S02]  /*1230*/  UIMAD UR7, UR4, UR19, URZ ;  /* 0x00000013040772a4 */ /* 0x000fe4000f8e02ff */
[----:B------:R-:W-:Y:S02]  /*1240*/  USEL UR4, UR46, UR14, !UP1 ;  /* 0x0000000e2e047287 */ /* 0x000fe4000c800000 */
[----:B------:R-:W-:Y:S02]  /*1250*/  UIMAD UR10, UR6, UR19, URZ ;  /* 0x00000013060a72a4 */ /* 0x000fe4000f8e02ff */
[----:B------:R-:W-:-:S02]  /*1260*/  UISETP.GE.AND UP0, UPT, UR5, UR7, UPT ;  /* 0x000000070500728c */ /* 0x000fc4000bf06270 */
[----:B------:R-:W-:Y:S02]  /*1270*/  UIMAD.WIDE.U32 UR8, UR5, UR16, URZ ;  /* 0x00000010050872a5 */ /* 0x000fe4000f8e00ff */
[----:B------:R-:W-:Y:S02]  /*1280*/  UISETP.GE.OR UP0, UPT, UR4, UR10, UP0 ;  /* 0x0000000a0400728c */ /* 0x000fe40008706670 */
[----:B------:R-:W-:Y:S02]  /*1290*/  UIMAD.WIDE.U32 UR10, UR4, UR16, URZ ;  /* 0x00000010040a72a5 */ /* 0x000fe4000f8e00ff */
[----:B------:R-:W-:Y:S01]  /*12a0*/  UIADD3 UR10, UPT, UPT, -UR4, URZ, URZ ;  /* 0x000000ff040a7290 */ /* 0x000fe2000fffe1ff */
[----:B------:R-:W-:Y:S01]  /*12b0*/  UMOV UR8, UR9 ;  /* 0x0000000900087c82 */ /* 0x000fe20008000000 */
[----:B------:R-:W-:Y:S02]  /*12c0*/  UIADD3 UR9, UPT, UPT, -UR5, URZ, URZ ;  /* 0x000000ff05097290 */ /* 0x000fe4000fffe1ff */
[----:B------:R-:W-:-:S03]  /*12d0*/  USHF.R.U32.HI UR8, URZ, UR17, UR8 ;  /* 0x00000011ff087299 */ /* 0x000fc60008011608 */
[----:B------:R-:W-:Y:S01]  /*12e0*/  @!UP0 UMOV UR7, UR11 ;  /* 0x0000000b00078c82 */ /* 0x000fe20008000000 */
[----:B------:R-:W-:Y:S02]  /*12f0*/  UIMAD UR47, UR22, UR9, UR47 ;  /* 0x00000009162f72a4 */ /* 0x000fe4000f8e022f */
[----:B------:R-:W-:Y:S02]  /*1300*/  USEL UR8, UR5, UR8, !UP4 ;  /* 0x0000000805087287 */ /* 0x000fe4000e000000 */
[----:B------:R-:W-:Y:S02]  /*1310*/  @!UP0 USHF.R.U32.HI UR7, URZ, UR17, UR7 ;  /* 0x00000011ff078299 */ /* 0x000fe40008011607 */
[----:B------:R-:W-:Y:S02]  /*1320*/  UIADD3 UR9, UPT, UPT, -UR8, URZ, URZ ;  /* 0x000000ff08097290 */ /* 0x000fe4000fffe1ff */
[----:B------:R-:W-:Y:S02]  /*1330*/  @!UP0 USEL UR7, UR4, UR7, !UP4 ;  /* 0x0000000704078287 */ /* 0x000fe4000e000000 */
[----:B------:R-:W-:-:S02]  /*1340*/  UIMAD UR9, UR19, UR9, UR5 ;  /* 0x00000009130972a4 */ /* 0x000fc4000f8e0205 */
[----:B------:R-:W-:Y:S02]  /*1350*/  @!UP0 UIADD3 UR8, UPT, UPT, UR8, -UR7, URZ ;  /* 0x8000000708088290 */ /* 0x000fe4000fffe0ff */
[----:B------:R-:W-:Y:S02]  /*1360*/  @!UP0 UIMAD UR7, UR9, UR6, UR7 ;  /* 0x00000006090782a4 */ /* 0x000fe4000f8e0207 */
[----:B------:R-:W-:Y:S02]  /*1370*/  @!UP0 UIMAD UR5, UR8, UR19, UR4 ;  /* 0x00000013080582a4 */ /* 0x000fe4000f8e0204 */
[----:B------:R-:W-:Y:S02]  /*1380*/  UIMAD UR6, UR24, UR10, UR46 ;  /* 0x0000000a180672a4 */ /* 0x000fe4000f8e022e */
[----:B------:R-:W-:Y:S01]  /*1390*/  UIMAD UR47, UR5, UR22, UR47 ;  /* 0x00000016052f72a4 */ /* 0x000fe2000f8e022f */
[----:B------:R-:W-:Y:S02]  /*13a0*/  @!UP0 UMOV UR4, UR7 ;  /* 0x0000000700048c82 */ /* 0x000fe40008000000 */
[----:B------:R-:W-:-:S12]  /*13b0*/  UIMAD UR46, UR4, UR24, UR6 ;  /* 0x00000018042e72a4 */ /* 0x000fd8000f8e0206 */
.L_x_16:
[----:B------:R-:W1:Y:S01]  /*13c0*/  LDCU UR4, c[0x0][0xb30] ;  /* 0x00016600ff0477ac */ /* 0x000e620008000800 */
[----:B------:R-:W2:Y:S01]  /*13d0*/  S2UR UR5, SR_CgaCtaId ;  /* 0x00000000000579c3 */ /* 0x000ea20000008800 */
[----:B-1----:R-:W-:-:S09]  /*13e0*/  UISETP.NE.AND UP0, UPT, UR4, 0x1, UPT ;  /* 0x000000010400788c */ /* 0x002fd2000bf05270 */
[----:B--2---:R-:W-:Y:S05]  /*13f0*/  BRA.U UP0, `(.L_x_17) ;  /* 0x0000000100447547 */ /* 0x004fea000b800000 */
[----:B------:R-:W1:Y:S01]  /*1400*/  LDCU.128 UR12, c[0x0][0xb10] ;  /* 0x00016200ff0c77ac */ /* 0x000e620008000c00 */
[----:B------:R-:W2:Y:S01]  /*1410*/  LDCU UR10, c[0x0][0xb0c] ;  /* 0x00016180ff0a77ac */ /* 0x000ea20008000800 */
[----:B------:R-:W3:Y:S01]  /*1420*/  LDCU UR4, c[0x0][0xb20] ;  /* 0x00016400ff0477ac */ /* 0x000ee20008000800 */
[----:B-1----:R-:W-:Y:S02]  /*1430*/  UIMAD.WIDE.U32 UR8, UR46, UR12, URZ ;  /* 0x0000000c2e0872a5 */ /* 0x002fe4000f8e00ff */
[----:B------:R-:W-:Y:S02]  /*1440*/  UIMAD.WIDE.U32 UR6, UR47, UR15, URZ ;  /* 0x0000000f2f0672a5 */ /* 0x000fe4000f8e00ff */
[----:B--2---:R-:W-:Y:S02]  /*1450*/  UISETP.NE.AND UP1, UPT, UR10, 0x1, UPT ;  /* 0x000000010a00788c */ /* 0x004fe4000bf25270 */
[----:B------:R-:W-:Y:S01]  /*1460*/  UISETP.NE.AND UP0, UPT, UR14, 0x1, UPT ;  /* 0x000000010e00788c */ /* 0x000fe2000bf05270 */
[----:B------:R-:W-:-:S02]  /*1470*/  UMOV UR8, UR9 ;  /* 0x0000000900087c82 */ /* 0x000fc40008000000 */
[----:B------:R-:W-:Y:S01]  /*1480*/  UMOV UR6, UR7 ;  /* 0x0000000700067c82 */ /* 0x000fe20008000000 */
[----:B------:R-:W-:Y:S02]  /*1490*/  USHF.R.U32.HI UR8, URZ, UR13, UR8 ;  /* 0x0000000dff087299 */ /* 0x000fe40008011608 */
[----:B---3--:R-:W-:Y:S02]  /*14a0*/  USHF.R.U32.HI UR4, URZ, UR4, UR6 ;  /* 0x00000004ff047299 */ /* 0x008fe40008011606 */
[----:B------:R-:W-:Y:S02]  /*14b0*/  USEL UR6, UR46, UR8, !UP1 ;  /* 0x000000082e067287 */ /* 0x000fe4000c800000 */
[----:B------:R-:W-:-:S04]  /*14c0*/  USEL UR4, UR47, UR4, !UP0 ;  /* 0x000000042f047287 */ /* 0x000fc8000c000000 */
[----:B------:R-:W-:Y:S02]  /*14d0*/  UIADD3 UR7, UPT, UPT, UR6, -UR4, URZ ;  /* 0x8000000406077290 */ /* 0x000fe4000fffe0ff */
[----:B------:R-:W-:Y:S02]  /*14e0*/  UIADD3 UR4, UPT, UPT, -UR6, UR4, URZ ;  /* 0x0000000406047290 */ /* 0x000fe4000fffe1ff */
[----:B------:R-:W-:Y:S02]  /*14f0*/  UIMAD UR47, UR7, UR14, UR47 ;  /* 0x0000000e072f72a4 */ /* 0x000fe4000f8e022f */
[----:B------:R-:W-:-:S12]  /*1500*/  UIMAD UR46, UR4, UR10, UR46 ;  /* 0x0000000a042e72a4 */ /* 0x000fd8000f8e022e */
.L_x_17:
[----:B------:R-:W-:Y:S01]  /*1510*/  BAR.SYNC.DEFER_BLOCKING 0x0 ;  /* 0x0000000000007b1d */ /* 0x000fe20000010000 */
[----:B------:R-:W-:Y:S01]  /*1520*/  UISETP.NE.AND UP0, UPT, UR18, 0x2, UPT ;  /* 0x000000021200788c */ /* 0x000fe2000bf05270 */
[----:B------:R-:W-:Y:S02]  /*1530*/  ISETP.NE.OR P3, PT, R3, 0x2, !P3 ;  /* 0x000000020300780c */ /* 0x000fe40005f65670 */
[----:B------:R-:W-:Y:S02]  /*1540*/  LOP3.LUT R0, R6, 0x1f, RZ, 0xc0, !PT ;  /* 0x0000001f06007812 */ /* 0x000fe400078ec0ff */
[----:B------:R-:W1:Y:S04]  /*1550*/  LDCU UR15, c[0x0][0xb24] ;  /* 0x00016480ff0f77ac */ /* 0x000e680008000800 */
[----:B------:R-:W-:Y:S05]  /*1560*/  BRA.U UP0, `(.L_x_18) ;  /* 0x0000001500607547 */ /* 0x000fea000b800000 */
[----:B------:R-:W2:Y:S01]  /*1570*/  LDCU UR7, c[0x0][0x38c] ;  /* 0x00007180ff0777ac */ /* 0x000ea20008000800 */
[----:B------:R-:W-:Y:S01]  /*1580*/  PLOP3.LUT P1, PT, PT, PT, UP3, 0x80, 0x8 ;  /* 0x000000000008781c */ /* 0x000fe20003f2f038 */
[----:B------:R-:W-:Y:S01]  /*1590*/  IMAD.MOV.U32 R12, RZ, RZ, 0x1 ;  /* 0x00000001ff0c7424 */ /* 0x000fe200078e00ff */
[----:B------:R-:W-:Y:S02]  /*15a0*/  ISETP.EQ.OR P2, PT, R0, RZ, P3 ;  /* 0x000000ff0000720c */ /* 0x000fe40001f42670 */
[----:B------:R-:W-:Y:S02]  /*15b0*/  CS2R R10, SRZ ;  /* 0x00000000000a7805 */ /* 0x000fe4000001ff00 */
[----:B------:R-:W-:Y:S01]  /*15c0*/  PLOP3.LUT P1, PT, P1, PT, PT, 0x8, 0x80 ;  /* 0x000000000080781c */ /* 0x000fe20000f2e170 */
[----:B------:R-:W-:Y:S01]  /*15d0*/  IMAD.MOV.U32 R9, RZ, RZ, RZ ;  /* 0x000000ffff097224 */ /* 0x000fe200078e00ff */
[----:B------:R-:W3:Y:S01]  /*15e0*/  LDCU UR40, c[0x0][0x370] ;  /* 0x00006e00ff2877ac */ /* 0x000ee20008000800 */
[----:B------:R-:W-:Y:S01]  /*15f0*/  IMAD.MOV.U32 R8, RZ, RZ, 0x1 ;  /* 0x00000001ff087424 */ /* 0x000fe200078e00ff */
[----:B------:R-:W4:Y:S01]  /*1600*/  LDCU.64 UR26, c[0x0][0x348] ;  /* 0x00006900ff1a77ac */ /* 0x000f220008000a00 */
[----:B------:R-:W1:Y:S01]  /*1610*/  LDCU UR39, c[0x0][0x374] ;  /* 0x00006e80ff2777ac */ /* 0x000e620008000800 */
[----:B--2---:R-:W-:-:S02]  /*1620*/  UIADD3 UR6, UPT, UPT, UR7, 0x3f, URZ ;  /* 0x0000003f07067890 */ /* 0x004fc4000fffe0ff */
[----:B------:R-:W-:Y:S02]  /*1630*/  UIADD3 UR44, UPT, UPT, UR7, 0x7e, URZ ;  /* 0x0000007e072c7890 */ /* 0x000fe4000fffe0ff */
[----:B------:R-:W-:-:S04]  /*1640*/  USHF.R.S32.HI UR4, URZ, 0x1f, UR6 ;  /* 0x0000001fff047899 */ /* 0x000fc80008011406 */
[----:B------:R-:W-:Y:S02]  /*1650*/  ULEA.HI UR4, UR4, UR6, URZ, 0x6 ;  /* 0x0000000604047291 */ /* 0x000fe4000f8f30ff */
[----:B------:R-:W-:Y:S02]  /*1660*/  UIADD3 UR6, UPT, UPT, UR7, -0x1, URZ ;  /* 0xffffffff07067890 */ /* 0x000fe4000fffe0ff */
[----:B------:R-:W-:Y:S02]  /*1670*/  USHF.R.S32.HI UR42, URZ, 0x6, UR4 ;  /* 0x00000006ff2a7899 */ /* 0x000fe40008011404 */
[----:B------:R-:W-:Y:S02]  /*1680*/  UISETP.GE.U32.AND UP1, UPT, UR6, -0x7f, UPT ;  /* 0xffffff810600788c */ /* 0x000fe4000bf26070 */
[----:B------:R-:W-:Y:S01]  /*1690*/  UISETP.LT.U32.AND UP0, UPT, UR42, 0xa, UPT ;  /* 0x0000000a2a00788c */ /* 0x000fe2000bf01070 */
[----:B------:R-:W-:-:S03]  /*16a0*/  UMOV UR7, URZ ;  /* 0x000000ff00077c82 */ /* 0x000fc60008000000 */
[----:B------:R-:W-:-:S04]  /*16b0*/  USEL UR41, UR42, 0xa, UP0 ;  /* 0x0000000a2a297887 */ /* 0x000fc80008000000 */
[----:B------:R-:W-:Y:S02]  /*16c0*/  UIADD3 UR21, UPT, UPT, UR41, -0x1, URZ ;  /* 0xffffffff29157890 */ /* 0x000fe4000fffe0ff */
[----:B------:R-:W-:Y:S02]  /*16d0*/  @UP1 UIADD3 UR21, UPT, UPT, UR41, URZ, URZ ;  /* 0x000000ff29151290 */ /* 0x000fe4000fffe0ff */
[----:B------:R-:W-:Y:S02]  /*16e0*/  UIADD3 UR43, UPT, UPT, UR42, -UR41, URZ ;  /* 0x800000292a2b7290 */ /* 0x000fe4000fffe0ff */
[----:B-1-34-:R-:W-:-:S12]  /*16f0*/  UIADD3 UR21, UPT, UPT, UR21, 0x1, URZ ;  /* 0x0000000115157890 */ /* 0x01afd8000fffe0ff */
.L_x_36:
[----:B------:R-:W-:Y:S01]  /*1700*/  UISETP.NE.AND UP0, UPT, UR5, URZ, UPT ;  /* 0x000000ff0500728c */ /* 0x000fe2000bf05270 */
[----:B-1----:R-:W1:Y:S08]  /*1710*/  S2UR UR5, SR_CgaCtaId ;  /* 0x00000000000579c3 */ /* 0x002e700000008800 */
[----:B------:R-:W-:Y:S05]  /*1720*/  BRA.U UP0, `(.L_x_19) ;  /* 0x0000000100347547 */ /* 0x000fea000b800000 */
[----:B------:R-:W2:Y:S01]  /*1730*/  S2R R0, SR_CgaCtaId ;  /* 0x0000000000007919 */ /* 0x000ea20000008800 */
[----:B------:R-:W-:Y:S02]  /*1740*/  MOV R3, 0x400 ;  /* 0x0000040000037802 */ /* 0x000fe40000000f00 */
[----:B------:R-:W-:Y:S02]  /*1750*/  SHF.L.U32 R2, R8, 0x1f, RZ ;  /* 0x0000001f08027819 */ /* 0x000fe400000006ff */
[----:B--2---:R-:W-:-:S05]  /*1760*/  LEA R0, R0, R3, 0x18 ;  /* 0x0000000300007211 */ /* 0x004fca00078ec0ff */
[----:B------:R-:W-:-:S04]  /*1770*/  IMAD R3, R9, 0x8, R0 ;  /* 0x0000000809037824 */ /* 0x000fc800078e0200 */
[----:B------:R-:W2:Y:S02]  /*1780*/  SYNCS.PHASECHK.TRANS64.TRYWAIT P0, [R3+URZ+0x120], R2 ;  /* 0x00012002030075a7 */ /* 0x000ea400080011ff */
[----:B--2---:R-:W-:Y:S05]  /*1790*/  @!P0 BRA `(.L_x_20) ;  /* 0x00000084000c8947 */ /* 0x004fea0003800000 */
.L_x_104:
[----:B------:R-:W-:Y:S01]  /*17a0*/  VIADD R9, R9, 0x1 ;  /* 0x0000000109097836 */ /* 0x000fe20000000000 */
[----:B------:R2:W-:Y:S04]  /*17b0*/  SYNCS.ARRIVE.TRANS64.A1T0 RZ, [R3+URZ+0x110], RZ ;  /* 0x000110ff03ff79a7 */ /* 0x0005e800081000ff */
[----:B------:R-:W-:-:S04]  /*17c0*/  ISETP.NE.AND P0, PT, R9, 0x2, PT ;  /* 0x000000020900780c */ /* 0x000fc80003f05270 */
[----:B------:R-:W-:Y:S02]  /*17d0*/  SEL R9, R9, RZ, P0 ;  /* 0x000000ff09097207 */ /* 0x000fe40000000000 */
[----:B--2---:R-:W-:-:S04]  /*17e0*/  SEL R3, RZ, 0x1, P0 ;  /* 0x00000001ff037807 */ /* 0x004fc80000000000 */
[----:B------:R-:W-:-:S07]  /*17f0*/  LOP3.LUT R8, R8, R3, RZ, 0x3c, !PT ;  /* 0x0000000308087212 */ /* 0x000fce00078e3cff */
.L_x_19:
[----:B------:R-:W-:Y:S01]  /*1800*/  UMOV UR4, 0x400 ;  /* 0x0000040000047882 */ /* 0x000fe20000000000 */
[----:B------:R-:W-:Y:S01]  /*1810*/  SHF.L.U32 R0, R12, 0x1f, RZ ;  /* 0x0000001f0c007819 */ /* 0x000fe200000006ff */
[----:B-1----:R-:W-:Y:S02]  /*1820*/  ULEA UR4, UR5, UR4, 0x18 ;  /* 0x0000000405047291 */ /* 0x002fe4000f8ec0ff */
[----:B------:R-:W-:Y:S02]  /*1830*/  UISETP.GE.U32.AND UP0, UPT, UR44, 0x7f, UPT ;  /* 0x0000007f2c00788c */ /* 0x000fe4000bf06070 */
[----:B------:R-:W-:Y:S02]  /*1840*/  ULEA UR6, UR7, UR4, 0x3 ;  /* 0x0000000407067291 */ /* 0x000fe4000f8e18ff */
[----:B------:R-:W-:Y:S02]  /*1850*/  USHF.L.U32 UR35, UR46, 0x7, URZ ;  /* 0x000000072e237899 */ /* 0x000fe400080006ff */
[----:B------:R-:W-:Y:S01]  /*1860*/  UIMAD UR11, UR47, 0xa0, URZ ;  /* 0x000000a02f0b78a4 */ /* 0x000fe2000f8e02ff */
[----:B------:R-:W-:-:S04]  /*1870*/  UMOV UR14, URZ ;  /* 0x000000ff000e7c82 */ /* 0x000fc80008000000 */
[----:B------:R1:W2:Y:S01]  /*1880*/  SYNCS.PHASECHK.TRANS64.TRYWAIT P0, [UR6+0x50], R0 ;  /* 0x00005000ff0075a7 */ /* 0x0002a20008001106 */
[----:B------:R-:W-:Y:S06]  /*1890*/  BRA.U !UP0, `(.L_x_21) ;  /* 0x0000000108a87547 */ /* 0x000fec000b800000 */
[----:B------:R-:W-:Y:S01]  /*18a0*/  UMOV UR13, URZ ;  /* 0x000000ff000d7c82 */ /* 0x000fe20008000000 */
[----:B------:R-:W-:-:S05]  /*18b0*/  UMOV UR6, UR7 ;  /* 0x0000000700067c82 */ /* 0x000fca0008000000 */
.L_x_26:
[----:B--2---:R-:W-:Y:S01]  /*18c0*/  @!P3 MOV R2, 0x4800 ;  /* 0x000048000002b802 */ /* 0x004fe20000000f00 */
[----:B---3--:R-:W-:Y:S01]  /*18d0*/  ULEA UR33, UR6, UR4, 0x3 ;  /* 0x0000000406217291 */ /* 0x008fe2000f8e18ff */
[----:B--2-4-:R-:W-:Y:S11]  /*18e0*/  @P0 BRA `(.L_x_22) ;  /* 0x00000000000c0947 */ /* 0x014ff60003800000 */
[----:B------:R-:W-:Y:S04]  /*18f0*/  SHF.L.U32 R3, R12, 0x1f, RZ ;  /* 0x0000001f0c037819 */ /* 0x000fe800000006ff */
[----:B------:R-:W2:Y:S02]  /*1900*/  SYNCS.PHASECHK.TRANS64.TRYWAIT P0, [UR33+0x50], R3 ;  /* 0x00005003ff0075a7 */ /* 0x000ea40008001121 */
[----:B--2---:R-:W-:Y:S05]  /*1910*/  @!P0 BRA `(.L_x_23) ;  /* 0x0000008000c08947 */ /* 0x004fea0003800000 */
.L_x_22:
[----:B------:R2:W-:Y:S01]  /*1920*/  @!P3 SYNCS.ARRIVE.TRANS64 RZ, [UR33], R2 ;  /* 0x00000002ffffb9a7 */ /* 0x0005e20008000021 */
[----:B------:R-:W-:Y:S04]  /*1930*/  BSSY.RECONVERGENT B0, `(.L_x_24) ;  /* 0x0000003000007945 */ /* 0x000fe80003800200 */
[----:B------:R-:W-:Y:S05]  /*1940*/  @P2 BRA `(.L_x_25) ;  /* 0x0000000000042947 */ /* 0x000fea0003800000 */
[----:B------:R-:W-:Y:S05]  /*1950*/  BPT.TRAP 0x1 ;  /* 0x000000040000795c */ /* 0x000fea0000300000 */
.L_x_25:
[----:B------:R-:W-:Y:S05]  /*1960*/  BSYNC.RECONVERGENT B0 ;  /* 0x0000000000007941 */ /* 0x000fea0003800200 */
.L_x_24:
[----:B------:R-:W-:Y:S02]  /*1970*/  UIADD3 UR7, UPT, UPT, UR6, 0x1, URZ ;  /* 0x0000000106077890 */ /* 0x000fe4000fffe0ff */
[----:B------:R-:W-:Y:S02]  /*1980*/  UIADD3 UR18, UP1, UPT, UR26, 0x80, URZ ;  /* 0x000000801a127890 */ /* 0x000fe4000ff3e0ff */
[----:B------:R-:W-:Y:S02]  /*1990*/  UISETP.NE.AND UP0, UPT, UR7, 0xa, UPT ;  /* 0x0000000a0700788c */ /* 0x000fe4000bf05270 */
[----:B------:R-:W-:Y:S02]  /*19a0*/  ULEA UR32, UR6, UR4, 0xd ;  /* 0x0000000406207291 */ /* 0x000fe4000f8e68ff */
[----:B------:R-:W-:Y:S02]  /*19b0*/  USEL UR9, URZ, 0x1, UP0 ;  /* 0x00000001ff097887 */ /* 0x000fe40008000000 */
[----:B------:R-:W-:Y:S02]  /*19c0*/  USEL UR7, UR7, URZ, UP0 ;  /* 0x000000ff07077287 */ /* 0x000fe40008000000 */
[----:B------:R-:W-:Y:S02]  /*19d0*/  USHF.L.U32 UR34, UR13, 0x6, URZ ;  /* 0x000000060d227899 */ /* 0x000fe400080006ff */
[----:B------:R-:W-:Y:S01]  /*19e0*/  ULEA UR8, UR7, UR4, 0x3 ;  /* 0x0000000407087291 */ /* 0x000fe2000f8e18ff */
[----:B------:R-:W-:Y:S01]  /*19f0*/  LOP3.LUT R12, R12, UR9, RZ, 0x3c, !PT ;  /* 0x000000090c0c7c12 */ /* 0x000fe2000f8e3cff */
[----:B------:R-:W-:Y:S02]  /*1a00*/  UIADD3.X UR19, UPT, UPT, URZ, UR27, URZ, UP1, !UPT ;  /* 0x0000001bff137290 */ /* 0x000fe40008ffe4ff */
[----:B------:R-:W-:Y:S01]  /*1a10*/  UIADD3 UR32, UPT, UPT, UR32, 0xa300, URZ ;  /* 0x0000a30020207890 */ /* 0x000fe2000fffe0ff */
[----:B-1----:R-:W-:Y:S01]  /*1a20*/  SHF.L.U32 R0, R12, 0x1f, RZ ;  /* 0x0000001f0c007819 */ /* 0x002fe200000006ff */
[----:B------:R-:W-:Y:S02]  /*1a30*/  UIADD3 UR16, UP0, UPT, UR26, 0x180, URZ ;  /* 0x000001801a107890 */ /* 0x000fe4000ff1e0ff */
[----:B------:R-:W-:Y:S01]  /*1a40*/  UIADD3 UR13, UPT, UPT, UR13, 0x1, URZ ;  /* 0x000000010d0d7890 */ /* 0x000fe2000fffe0ff */
[----:B------:R3:W4:Y:S01]  /*1a50*/  SYNCS.PHASECHK.TRANS64.TRYWAIT P0, [UR8+0x50], R0 ;  /* 0x00005000ff0075a7 */ /* 0x0007220008001108 */
[----:B------:R-:W-:Y:S01]  /*1a60*/  UIMAD UR8, UR6, 0x2800, UR4 ;  /* 0x00002800060878a4 */ /* 0x000fe2000f8e0204 */
[----:B------:R-:W-:Y:S01]  /*1a70*/  UMOV UR22, 0x0 ;  /* 0x0000000000167882 */ /* 0x000fe20000000000 */
[----:B------:R-:W-:Y:S02]  /*1a80*/  UMOV UR23, 0x10000000 ;  /* 0x1000000000177882 */ /* 0x000fe40000000000 */
[----:B------:R-:W-:Y:S01]  /*1a90*/  UIADD3 UR8, UPT, UPT, UR8, 0x1e300, URZ ;  /* 0x0001e30008087890 */ /* 0x000fe2000fffe0ff */
[----:B------:R3:W-:Y:S01]  /*1aa0*/  UTMALDG.3D [UR32], [UR18], desc[UR22] ;  /* 0x00001620120075b4 */ /* 0x0007e20008011000 */
[----:B------:R-:W-:Y:S01]  /*1ab0*/  UIADD3.X UR17, UPT, UPT, URZ, UR27, URZ, UP0, !UPT ;  /* 0x0000001bff117290 */ /* 0x000fe200087fe4ff */
[----:B------:R-:W-:Y:S01]  /*1ac0*/  UMOV UR12, UR36 ;  /* 0x00000024000c7c82 */ /* 0x000fe20008000000 */
[----:B------:R-:W-:Y:S01]  /*1ad0*/  UMOV UR9, UR33 ;  /* 0x0000002100097c82 */ /* 0x000fe20008000000 */
[----:B------:R-:W-:Y:S01]  /*1ae0*/  UMOV UR10, UR34 ;  /* 0x00000022000a7c82 */ /* 0x000fe20008000000 */
[----:B------:R-:W-:Y:S01]  /*1af0*/  UISETP.NE.AND UP0, UPT, UR13, UR21, UPT ;  /* 0x000000150d00728c */ /* 0x000fe2000bf05270 */
[----:B------:R-:W-:Y:S01]  /*1b00*/  UMOV UR14, UR21 ;  /* 0x00000015000e7c82 */ /* 0x000fe20008000000 */
[----:B------:R-:W-:Y:S03]  /*1b10*/  UMOV UR6, UR7 ;  /* 0x0000000700067c82 */ /* 0x000fe60008000000 */
[----:B------:R3:W-:Y:S04]  /*1b20*/  UTMALDG.3D [UR8], [UR16], desc[UR22] ;  /* 0x00001608100075b4 */ /* 0x0007e80008011000 */
[----:B------:R-:W-:Y:S05]  /*1b30*/  BRA.U UP0, `(.L_x_26) ;  /* 0xfffffffd00607547 */ /* 0x000fea000b83ffff */
.L_x_21:
[----:B------:R-:W-:Y:S01]  /*1b40*/  ULEA UR6, UR7, UR4, 0x3 ;  /* 0x0000000407067291 */ /* 0x000fe2000f8e18ff */
[----:B-1-3--:R-:W-:Y:S01]  /*1b50*/  SHF.L.U32 R0, R12, 0x1f, RZ ;  /* 0x0000001f0c007819 */ /* 0x00afe200000006ff */
[----:B------:R-:W-:Y:S01]  /*1b60*/  @!P1 SYNCS.ARRIVE.TRANS64.A1T0 RZ, [UR4+0xb8], RZ ;  /* 0x0000b8ffffff99a7 */ /* 0x000fe20008100004 */
[----:B------:R-:W-:-:S06]  /*1b70*/  UISETP.GT.AND UP0, UPT, UR42, UR41, UPT ;  /* 0x000000292a00728c */ /* 0x000fcc000bf04270 */
[----:B--2-4-:R1:W2:Y:S03]  /*1b80*/  SYNCS.PHASECHK.TRANS64.TRYWAIT P0, [UR6+0x50], R0 ;  /* 0x00005000ff0075a7 */ /* 0x0142a60008001106 */
[----:B------:R-:W-:Y:S05]  /*1b90*/  BRA.U !UP0, `(.L_x_27) ;  /* 0x0000000108ac7547 */ /* 0x000fea000b800000 */
[----:B------:R-:W-:Y:S01]  /*1ba0*/  UIADD3 UR13, UPT, UPT, UR43, UR14, URZ ;  /* 0x0000000e2b0d7290 */ /* 0x000fe2000fffe0ff */
[----:B------:R-:W-:-:S11]  /*1bb0*/  UMOV UR6, UR7 ;  /* 0x0000000700067c82 */ /* 0x000fd60008000000 */
.L_x_32:
[----:B--2---:R-:W-:Y:S01]  /*1bc0*/  @!P3 MOV R2, 0x4800 ;  /* 0x000048000002b802 */ /* 0x004fe20000000f00 */
[----:B---3--:R-:W-:Y:S01]  /*1bd0*/  ULEA UR17, UR6, UR4, 0x3 ;  /* 0x0000000406117291 */ /* 0x008fe2000f8e18ff */
[----:B--2-4-:R-:W-:Y:S11]  /*1be0*/  @P0 BRA `(.L_x_28) ;  /* 0x00000000000c0947 */ /* 0x014ff60003800000 */
[----:B------:R-:W-:Y:S04]  /*1bf0*/  SHF.L.U32 R3, R12, 0x1f, RZ ;  /* 0x0000001f0c037819 */ /* 0x000fe800000006ff */
[----:B------:R-:W2:Y:S02]  /*1c00*/  SYNCS.PHASECHK.TRANS64.TRYWAIT P0, [UR17+0x50], R3 ;  /* 0x00005003ff0075a7 */ /* 0x000ea40008001111 */
[----:B--2---:R-:W-:Y:S05]  /*1c10*/  @!P0 BRA `(.L_x_29) ;  /* 0x0000008000188947 */ /* 0x004fea0003800000 */
.L_x_28:
[----:B------:R2:W-:Y:S01]  /*1c20*/  @!P3 SYNCS.ARRIVE.TRANS64 RZ, [UR17], R2 ;  /* 0x00000002ffffb9a7 */ /* 0x0005e20008000011 */
[----:B------:R-:W-:Y:S04]  /*1c30*/  BSSY.RECONVERGENT B0, `(.L_x_30) ;  /* 0x0000003000007945 */ /* 0x000fe80003800200 */
[----:B------:R-:W-:Y:S05]  /*1c40*/  @P2 BRA `(.L_x_31) ;  /* 0x0000000000042947 */ /* 0x000fea0003800000 */
[----:B------:R-:W-:Y:S05]  /*1c50*/  BPT.TRAP 0x1 ;  /* 0x000000040000795c */ /* 0x000fea0000300000 */
.L_x_31:
[----:B------:R-:W-:Y:S05]  /*1c60*/  BSYNC.RECONVERGENT B0 ;  /* 0x0000000000007941 */ /* 0x000fea0003800200 */
.L_x_30:
[----:B------:R-:W-:Y:S02]  /*1c70*/  UIADD3 UR7, UPT, UPT, UR6, 0x1, URZ ;  /* 0x0000000106077890 */ /* 0x000fe4000fffe0ff */
[----:B------:R-:W-:Y:S02]  /*1c80*/  ULEA UR16, UR6, UR4, 0xd ;  /* 0x0000000406107291 */ /* 0x000fe4000f8e68ff */
[----:B------:R-:W-:Y:S02]  /*1c90*/  UISETP.NE.AND UP0, UPT, UR7, 0xa, UPT ;  /* 0x0000000a0700788c */ /* 0x000fe4000bf05270 */
[----:B------:R-:W-:Y:S02]  /*1ca0*/  UIADD3 UR24, UP1, UPT, UR26, 0x80, URZ ;  /* 0x000000801a187890 */ /* 0x000fe4000ff3e0ff */
[----:B------:R-:W-:Y:S02]  /*1cb0*/  USEL UR9, URZ, 0x1, UP0 ;  /* 0x00000001ff097887 */ /* 0x000fe40008000000 */
[----:B------:R-:W-:Y:S02]  /*1cc0*/  USEL UR7, UR7, URZ, UP0 ;  /* 0x000000ff07077287 */ /* 0x000fe40008000000 */
[----:B------:R-:W-:Y:S02]  /*1cd0*/  USHF.L.U32 UR18, UR14, 0x6, URZ ;  /* 0x000000060e127899 */ /* 0x000fe400080006ff */
[----:B------:R-:W-:Y:S01]  /*1ce0*/  ULEA UR8, UR7, UR4, 0x3 ;  /* 0x0000000407087291 */ /* 0x000fe2000f8e18ff */
[----:B------:R-:W-:Y:S01]  /*1cf0*/  LOP3.LUT R12, R12, UR9, RZ, 0x3c, !PT ;  /* 0x000000090c0c7c12 */ /* 0x000fe2000f8e3cff */
[----:B------:R-:W-:Y:S02]  /*1d00*/  UIADD3 UR16, UPT, UPT, UR16, 0xa300, URZ ;  /* 0x0000a30010107890 */ /* 0x000fe4000fffe0ff */
[----:B------:R-:W-:Y:S01]  /*1d10*/  UIADD3.X UR25, UPT, UPT, URZ, UR27, URZ, UP1, !UPT ;  /* 0x0000001bff197290 */ /* 0x000fe20008ffe4ff */
[----:B-1----:R-:W-:Y:S01]  /*1d20*/  SHF.L.U32 R0, R12, 0x1f, RZ ;  /* 0x0000001f0c007819 */ /* 0x002fe200000006ff */
[----:B------:R-:W-:Y:S02]  /*1d30*/  UIADD3 UR22, UP0, UPT, UR26, 0x180, URZ ;  /* 0x000001801a167890 */ /* 0x000fe4000ff1e0ff */
[----:B------:R-:W-:Y:S01]  /*1d40*/  UIADD3 UR14, UPT, UPT, UR14, 0x1, URZ ;  /* 0x000000010e0e7890 */ /* 0x000fe2000fffe0ff */
[----:B------:R3:W4:Y:S01]  /*1d50*/  SYNCS.PHASECHK.TRANS64.TRYWAIT P0, [UR8+0x50], R0 ;  /* 0x00005000ff0075a7 */ /* 0x0007220008001108 */
[----:B------:R-:W-:Y:S01]  /*1d60*/  UIMAD UR8, UR6, 0x2800, UR4 ;  /* 0x00002800060878a4 */ /* 0x000fe2000f8e0204 */
[----:B------:R-:W-:Y:S01]  /*1d70*/  UMOV UR28, 0x0 ;  /* 0x00000000001c7882 */ /* 0x000fe20000000000 */
[----:B------:R-:W-:Y:S01]  /*1d80*/  UMOV UR29, 0x10000000 ;  /* 0x10000000001d7882 */ /* 0x000fe20000000000 */
[----:B------:R-:W-:Y:S01]  /*1d90*/  UMOV UR19, UR35 ;  /* 0x0000002300137c82 */ /* 0x000fe20008000000 */
[----:B------:R-:W-:Y:S01]  /*1da0*/  UMOV UR20, UR36 ;  /* 0x0000002400147c82 */ /* 0x000fe20008000000 */
[----:B------:R-:W-:Y:S01]  /*1db0*/  UIADD3 UR8, UPT, UPT, UR8, 0x1e300, URZ ;  /* 0x0001e30008087890 */ /* 0x000fe2000fffe0ff */
[----:B------:R3:W-:Y:S01]  /*1dc0*/  UTMALDG.3D [UR16], [UR24], desc[UR28] ;  /* 0x00001c10180075b4 */ /* 0x0007e20008011000 */
[----:B------:R-:W-:Y:S01]  /*1dd0*/  UIADD3.X UR23, UPT, UPT, URZ, UR27, URZ, UP0, !UPT ;  /* 0x0000001bff177290 */ /* 0x000fe200087fe4ff */
[----:B------:R-:W-:Y:S01]  /*1de0*/  UMOV UR12, UR36 ;  /* 0x00000024000c7c82 */ /* 0x000fe20008000000 */
[----:B------:R-:W-:Y:S01]  /*1df0*/  UMOV UR9, UR17 ;  /* 0x0000001100097c82 */ /* 0x000fe20008000000 */
[----:B------:R-:W-:Y:S01]  /*1e00*/  UMOV UR10, UR18 ;  /* 0x00000012000a7c82 */ /* 0x000fe20008000000 */
[----:B------:R-:W-:Y:S01]  /*1e10*/  UISETP.NE.AND UP0, UPT, UR14, UR13, UPT ;  /* 0x0000000d0e00728c */ /* 0x000fe2000bf05270 */
[----:B------:R-:W-:Y:S04]  /*1e20*/  UMOV UR6, UR7 ;  /* 0x0000000700067c82 */ /* 0x000fe80008000000 */
[----:B------:R3:W-:Y:S04]  /*1e30*/  UTMALDG.3D [UR8], [UR22], desc[UR28] ;  /* 0x00001c08160075b4 */ /* 0x0007e80008011000 */
[----:B------:R-:W-:Y:S05]  /*1e40*/  BRA.U UP0, `(.L_x_32) ;  /* 0xfffffffd005c7547 */ /* 0x000fea000b83ffff */
.L_x_27:
[C---:B------:R-:W-:Y:S01]  /*1e50*/  LEA R3, R11.reuse, UR4, 0x3 ;  /* 0x000000040b037c11 */ /* 0x040fe2000f8e18ff */
[----:B------:R-:W-:Y:S01]  /*1e60*/  NOP ;  /* 0x0000000000007918 */ /* 0x000fe20000000000 */
[----:B-1-3--:R-:W-:Y:S02]  /*1e70*/  SHF.L.U32 R0, R10, 0x1f, RZ ;  /* 0x0000001f0a007819 */ /* 0x00afe400000006ff */
[----:B------:R-:W-:Y:S02]  /*1e80*/  LEA R5, R11, UR4, 0x4 ;  /* 0x000000040b057c11 */ /* 0x000fe4000f8e20ff */
[----:B--2-4-:R-:W1:Y:S02]  /*1e90*/  SYNCS.PHASECHK.TRANS64.TRYWAIT P0, [R3+URZ+0xc0], R0 ;  /* 0x0000c000030075a7 */ /* 0x014e6400080011ff */
[----:B-1----:R-:W-:Y:S05]  /*1ea0*/  @!P0 BRA `(.L_x_33) ;  /* 0x0000007c008c8947 */ /* 0x002fea0003800000 */
.L_x_107:
[----:B------:R-:W2:Y:S01]  /*1eb0*/  LDS.128 R4, [R5+0x140] ;  /* 0x0001400005047984 */ /* 0x000ea20000000c00 */
[----:B------:R-:W-:Y:S01]  /*1ec0*/  UISETP.GE.AND UP0, UPT, UR15, 0x1, UPT ;  /* 0x000000010f00788c */ /* 0x000fe2000bf06270 */
[----:B------:R-:W-:Y:S01]  /*1ed0*/  @!PT LDS RZ, [RZ] ;  /* 0x00000000fffff984 */ /* 0x000fe20000000800 */
[----:B------:R-:W-:Y:S01]  /*1ee0*/  @!PT LDS RZ, [RZ] ;  /* 0x00000000fffff984 */ /* 0x000fe20000000800 */
[----:B------:R-:W-:Y:S01]  /*1ef0*/  @!PT LDS RZ, [RZ] ;  /* 0x00000000fffff984 */ /* 0x000fe20000000800 */
[----:B------:R-:W-:Y:S01]  /*1f00*/  @!PT LDS RZ, [RZ] ;  /* 0x00000000fffff984 */ /* 0x000fe20000000800 */
[----:B------:R3:W-:Y:S06]  /*1f10*/  MEMBAR.ALL.CTA ;  /* 0x0000000000007992 */ /* 0x0007ec0000008000 */
[----:B---3--:R-:W3:Y:S01]  /*1f20*/  FENCE.VIEW.ASYNC.S ;  /* 0x00000000000073c6 */ /* 0x008ee20000000000 */
[----:B--2---:R-:W-:-:S13]  /*1f30*/  LOP3.LUT P0, RZ, R6, 0x1, RZ, 0xc0, !PT ;  /* 0x0000000106ff7812 */ /* 0x004fda000780c0ff */
[----:B---3--:R-:W-:Y:S01]  /*1f40*/  VOTEU.ANY UP1, P0 ;  /* 0x0000000000ff7886 */ /* 0x008fe20000020100 */
[----:B------:R-:W-:-:S13]  /*1f50*/  PLOP3.LUT P0, PT, PT, PT, UP1, 0x80, 0x8 ;  /* 0x000000000008781c */ /* 0x000fda0003f0f018 */
[----:B-1----:R-:W-:Y:S02]  /*1f60*/  @P0 LOP3.LUT R0, R5, 0xffff, RZ, 0xc0, !PT ;  /* 0x0000ffff05000812 */ /* 0x002fe400078ec0ff */
[----:B------:R-:W-:Y:S02]  /*1f70*/  @P0 MOV R2, R4 ;  /* 0x0000000400020202 */ /* 0x000fe40000000f00 */
[----:B------:R-:W-:Y:S01]  /*1f80*/  @P0 R2UR UR8, R0 ;  /* 0x00000000000802ca */ /* 0x000fe200000e0000 */
[----:B------:R-:W-:Y:S01]  /*1f90*/  VIADD R0, R3, 0xd0 ;  /* 0x000000d003007836 */ /* 0x000fe20000000000 */
[----:B------:R-:W-:Y:S02]  /*1fa0*/  @P0 SHF.R.U32.HI R4, RZ, 0x10, R5 ;  /* 0x00000010ff040819 */ /* 0x000fe40000011605 */
[----:B------:R-:W-:Y:S02]  /*1fb0*/  @P0 R2UR UR9, R2 ;  /* 0x00000000020902ca */ /* 0x000fe400000e0000 */
[----:B------:R-:W-:-:S02]  /*1fc0*/  PRMT R0, RZ, 0x654, R0 ;  /* 0x00000654ff007816 */ /* 0x000fc40000000000 */
[----:B------:R-:W-:Y:S02]  /*1fd0*/  @P0 R2UR UR6, R4 ;  /* 0x00000000040602ca */ /* 0x000fe400000e0000 */
[----:B------:R1:W-:Y:S03]  /*1fe0*/  SYNCS.ARRIVE.TRANS64.RED.A1T0 RZ, [R0+URZ], RZ ;  /* 0x000000ff00ff79a7 */ /* 0x0003e600081004ff */
[----:B------:R-:W-:-:S04]  /*1ff0*/  @UP1 UMOV UR37, UR8 ;  /* 0x0000000800251c82 */ /* 0x000fc80008000000 */
[----:B------:R-:W-:-:S04]  /*2000*/  @UP1 UMOV UR38, UR9 ;  /* 0x0000000900261c82 */ /* 0x000fc80008000000 */
[----:B------:R-:W-:Y:S01]  /*2010*/  @UP1 UMOV UR36, UR6 ;  /* 0x0000000600241c82 */ /* 0x000fe20008000000 */
[----:B------:R-:W-:Y:S05]  /*2020*/  BRA.U !UP0, `(.L_x_34) ;  /* 0x0000000108d47547 */ /* 0x000fea000b800000 */
[----:B------:R-:W2:Y:S01]  /*2030*/  LDCU.128 UR28, c[0x0][0xb10] ;  /* 0x00016200ff1c77ac */ /* 0x000ea20008000c00 */
[----:B------:R-:W3:Y:S01]  /*2040*/  LDCU UR14, c[0x0][0xb20] ;  /* 0x00016400ff0e77ac */ /* 0x000ee20008000800 */
[----:B------:R-:W4:Y:S01]  /*2050*/  LDCU UR20, c[0x0][0xb0c] ;  /* 0x00016180ff1477ac */ /* 0x000f220008000800 */
[----:B------:R-:W1:Y:S01]  /*2060*/  LDCU.64 UR10, c[0x0][0xb28] ;  /* 0x00016500ff0a77ac */ /* 0x000e620008000a00 */
[----:B------:R-:W-:Y:S02]  /*2070*/  UISETP.NE.AND UP3, UPT, UR15, 0x1, UPT ;  /* 0x000000010f00788c */ /* 0x000fe4000bf65270 */
[----:B--2---:R-:W-:Y:S02]  /*2080*/  UIMAD.WIDE.U32 UR8, UR39, UR31, URZ ;  /* 0x0000001f270872a5 */ /* 0x004fe4000f8e00ff */
[----:B------:R-:W-:Y:S02]  /*2090*/  UIMAD.WIDE.U32 UR12, UR40, UR28, URZ ;  /* 0x0000001c280c72a5 */ /* 0x000fe4000f8e00ff */
[----:B------:R-:W-:-:S02]  /*20a0*/  UISETP.NE.AND UP0, UPT, UR30, 0x1, UPT ;  /* 0x000000011e00788c */ /* 0x000fc4000bf05270 */
[----:B------:R-:W-:Y:S01]  /*20b0*/  UIMAD.WIDE.U32 UR18, UR37, UR31, URZ ;  /* 0x0000001f251272a5 */ /* 0x000fe2000f8e00ff */
[----:B------:R-:W-:Y:S02]  /*20c0*/  UMOV UR8, UR9 ;  /* 0x0000000900087c82 */ /* 0x000fe40008000000 */
[----:B------:R-:W-:Y:S01]  /*20d0*/  UMOV UR6, UR13 ;  /* 0x0000000d00067c82 */ /* 0x000fe20008000000 */
[----:B---3--:R-:W-:Y:S02]  /*20e0*/  USHF.R.U32.HI UR8, URZ, UR14, UR8 ;  /* 0x0000000eff087299 */ /* 0x008fe40008011608 */
[----:B----4-:R-:W-:Y:S02]  /*20f0*/  UISETP.NE.AND UP2, UPT, UR20, 0x1, UPT ;  /* 0x000000011400788c */ /* 0x010fe4000bf45270 */
[----:B------:R-:W-:Y:S02]  /*2100*/  USHF.R.U32.HI UR6, URZ, UR29, UR6 ;  /* 0x0000001dff067299 */ /* 0x000fe40008011606 */
[----:B------:R-:W-:-:S02]  /*2110*/  USEL UR8, UR39, UR8, !UP0 ;  /* 0x0000000827087287 */ /* 0x000fc4000c000000 */
[----:B------:R-:W-:Y:S02]  /*2120*/  USEL UR9, UR40, UR6, !UP2 ;  /* 0x0000000628097287 */ /* 0x000fe4000d000000 */
[----:B-1----:R-:W-:Y:S01]  /*2130*/  UIMAD.WIDE.U32 UR12, UR8, UR10, URZ ;  /* 0x0000000a080c72a5 */ /* 0x002fe2000f8e00ff */
[----:B------:R-:W-:Y:S01]  /*2140*/  UMOV UR6, UR19 ;  /* 0x0000001300067c82 */ /* 0x000fe20008000000 */
[----:B------:R-:W-:Y:S02]  /*2150*/  UIMAD.WIDE.U32 UR16, UR38, UR28, URZ ;  /* 0x0000001c261072a5 */ /* 0x000fe4000f8e00ff */
[----:B------:R-:W-:-:S03]  /*2160*/  UIMAD.WIDE.U32 UR18, UR9, UR10, URZ ;  /* 0x0000000a091272a5 */ /* 0x000fc6000f8e00ff */
[----:B------:R-:W-:Y:S01]  /*2170*/  UMOV UR12, UR13 ;  /* 0x0000000d000c7c82 */ /* 0x000fe20008000000 */
[----:B------:R-:W-:Y:S02]  /*2180*/  USHF.R.U32.HI UR6, URZ, UR14, UR6 ;  /* 0x0000000eff067299 */ /* 0x000fe40008011606 */
[----:B------:R-:W-:Y:S01]  /*2190*/  @UP3 USHF.R.U32.HI UR8, URZ, UR11, UR12 ;  /* 0x0000000bff083299 */ /* 0x000fe2000801160c */
[----:B------:R-:W-:Y:S01]  /*21a0*/  UMOV UR16, UR17 ;  /* 0x0000001100107c82 */ /* 0x000fe20008000000 */
[----:B------:R-:W-:Y:S01]  /*21b0*/  UMOV UR18, UR19 ;  /* 0x0000001300127c82 */ /* 0x000fe20008000000 */
[----:B------:R-:W-:Y:S02]  /*21c0*/  USHF.R.U32.HI UR29, URZ, UR29, UR16 ;  /* 0x0000001dff1d7299 */ /* 0x000fe40008011610 */
[----:B------:R-:W-:Y:S02]  /*21d0*/  USEL UR6, UR37, UR6, !UP0 ;  /* 0x0000000625067287 */ /* 0x000fe4000c000000 */
[----:B------:R-:W-:-:S02]  /*21e0*/  @UP3 USHF.R.U32.HI UR9, URZ, UR11, UR18 ;  /* 0x0000000bff093299 */ /* 0x000fc40008011612 */
[----:B------:R-:W-:Y:S02]  /*21f0*/  UIMAD UR12, UR15, UR8, URZ ;  /* 0x000000080f0c72a4 */ /* 0x000fe4000f8e02ff */
[----:B------:R-:W-:Y:S02]  /*2200*/  USEL UR8, UR38, UR29, !UP2 ;  /* 0x0000001d26087287 */ /* 0x000fe4000d000000 */
[----:B------:R-:W-:Y:S02]  /*2210*/  UIMAD UR14, UR15, UR9, URZ ;  /* 0x000000090f0e72a4 */ /* 0x000fe4000f8e02ff */
[----:B------:R-:W-:Y:S02]  /*2220*/  UISETP.GE.AND UP0, UPT, UR6, UR12, UPT ;  /* 0x0000000c0600728c */ /* 0x000fe4000bf06270 */
[----:B------:R-:W-:Y:S02]  /*2230*/  UIMAD.WIDE.U32 UR12, UR6, UR10, URZ ;  /* 0x0000000a060c72a5 */ /* 0x000fe4000f8e00ff */
[----:B------:R-:W-:-:S02]  /*2240*/  UISETP.GE.OR UP0, UPT, UR8, UR14, UP0 ;  /* 0x0000000e0800728c */ /* 0x000fc40008706670 */
        /* <DEDUP_REMOVED lines=19> */
.L_x_34:
[----:B------:R-:W2:Y:S02]  /*2380*/  LDCU UR6, c[0x0][0xb30] ;  /* 0x00016600ff0677ac */ /* 0x000ea40008000800 */
[----:B--2---:R-:W-:-:S09]  /*2390*/  UISETP.NE.AND UP0, UPT, UR6, 0x1, UPT ;  /* 0x000000010600788c */ /* 0x004fd2000bf05270 */
[----:B------:R-:W-:Y:S05]  /*23a0*/  BRA.U UP0, `(.L_x_35) ;  /* 0x0000000100447547 */ /* 0x000fea000b800000 */
[----:B------:R-:W2:Y:S01]  /*23b0*/  LDCU.128 UR16, c[0x0][0xb10] ;  /* 0x00016200ff1077ac */ /* 0x000ea20008000c00 */
[----:B------:R-:W3:Y:S01]  /*23c0*/  LDCU UR12, c[0x0][0xb0c] ;  /* 0x00016180ff0c77ac */ /* 0x000ee20008000800 */
[----:B------:R-:W4:Y:S01]  /*23d0*/  LDCU UR13, c[0x0][0xb20] ;  /* 0x00016400ff0d77ac */ /* 0x000f220008000800 */
[----:B--2---:R-:W-:Y:S02]  /*23e0*/  UIMAD.WIDE.U32 UR10, UR38, UR16, URZ ;  /* 0x00000010260a72a5 */ /* 0x004fe4000f8e00ff */
[----:B------:R-:W-:Y:S02]  /*23f0*/  UIMAD.WIDE.U32 UR8, UR37, UR19, URZ ;  /* 0x00000013250872a5 */ /* 0x000fe4000f8e00ff */
[----:B---3--:R-:W-:Y:S02]  /*2400*/  UISETP.NE.AND UP2, UPT, UR12, 0x1, UPT ;  /* 0x000000010c00788c */ /* 0x008fe4000bf45270 */
[----:B------:R-:W-:Y:S01]  /*2410*/  UISETP.NE.AND UP0, UPT, UR18, 0x1, UPT ;  /* 0x000000011200788c */ /* 0x000fe2000bf05270 */
[----:B------:R-:W-:-:S02]  /*2420*/  UMOV UR10, UR11 ;  /* 0x0000000b000a7c82 */ /* 0x000fc40008000000 */
[----:B------:R-:W-:Y:S01]  /*2430*/  UMOV UR6, UR9 ;  /* 0x0000000900067c82 */ /* 0x000fe20008000000 */
[----:B------:R-:W-:Y:S02]  /*2440*/  USHF.R.U32.HI UR10, URZ, UR17, UR10 ;  /* 0x00000011ff0a7299 */ /* 0x000fe4000801160a */
[----:B----4-:R-:W-:Y:S02]  /*2450*/  USHF.R.U32.HI UR6, URZ, UR13, UR6 ;  /* 0x0000000dff067299 */ /* 0x010fe40008011606 */
[----:B------:R-:W-:Y:S02]  /*2460*/  USEL UR8, UR38, UR10, !UP2 ;  /* 0x0000000a26087287 */ /* 0x000fe4000d000000 */
[----:B------:R-:W-:-:S04]  /*2470*/  USEL UR6, UR37, UR6, !UP0 ;  /* 0x0000000625067287 */ /* 0x000fc8000c000000 */
[----:B------:R-:W-:Y:S02]  /*2480*/  UIADD3 UR9, UPT, UPT, UR8, -UR6, URZ ;  /* 0x8000000608097290 */ /* 0x000fe4000fffe0ff */
[----:B------:R-:W-:Y:S02]  /*2490*/  UIADD3 UR6, UPT, UPT, -UR8, UR6, URZ ;  /* 0x0000000608067290 */ /* 0x000fe4000fffe1ff */
[----:B------:R-:W-:Y:S02]  /*24a0*/  UIMAD UR37, UR9, UR18, UR37 ;  /* 0x00000012092572a4 */ /* 0x000fe4000f8e0225 */
[----:B------:R-:W-:-:S12]  /*24b0*/  UIMAD UR38, UR6, UR12, UR38 ;  /* 0x0000000c062672a4 */ /* 0x000fd8000f8e0226 */
.L_x_35:
[----:B------:R-:W-:Y:S01]  /*24c0*/  VIADD R11, R11, 0x1 ;  /* 0x000000010b0b7836 */ /* 0x000fe20000000000 */
[----:B------:R-:W-:Y:S01]  /*24d0*/  PLOP3.LUT P1, PT, PT, PT, PT, 0x80, 0x8 ;  /* 0x000000000008781c */ /* 0x000fe20003f2f070 */
[----:B------:R-:W-:Y:S02]  /*24e0*/  UIADD3 UR46, UPT, UPT, UR38, UR59, URZ ;  /* 0x0000003b262e7290 */ /* 0x000fe4000fffe0ff */
[----:B------:R-:W-:Y:S01]  /*24f0*/  UIADD3 UR47, UPT, UPT, UR37, UR58, URZ ;  /* 0x0000003a252f7290 */ /* 0x000fe2000fffe0ff */
[----:B------:R-:W-:-:S04]  /*2500*/  ISETP.NE.AND P0, PT, R11, 0x2, PT ;  /* 0x000000020b00780c */ /* 0x000fc80003f05270 */
[----:B------:R-:W-:Y:S02]  /*2510*/  SEL R3, RZ, 0x1, P0 ;  /* 0x00000001ff037807 */ /* 0x000fe40000000000 */
[----:B------:R-:W-:Y:S02]  /*2520*/  SEL R11, R11, RZ, P0 ;  /* 0x000000ff0b0b7207 */ /* 0x000fe40000000000 */
[----:B------:R-:W-:Y:S01]  /*2530*/  LOP3.LUT R10, R10, R3, RZ, 0x3c, !PT ;  /* 0x000000030a0a7212 */ /* 0x000fe200078e3cff */
[----:B------:R-:W-:Y:S06]  /*2540*/  BRA.U UP1, `(.L_x_36) ;  /* 0xfffffff1016c7547 */ /* 0x000fec000b83ffff */
[----:B------:R-:W-:Y:S01]  /*2550*/  UIADD3 UR8, UPT, UPT, UR4, 0x50, URZ ;  /* 0x0000005004087890 */ /* 0x000fe2000fffe0ff */
[----:B------:R-:W-:-:S03]  /*2560*/  SHF.L.U32 R3, R12, 0x1f, RZ ;  /* 0x0000001f0c037819 */ /* 0x000fc600000006ff */
[----:B------:R-:W-:-:S09]  /*2570*/  ULEA UR4, UR7, UR8, 0x3 ;  /* 0x0000000807047291 */ /* 0x000fd2000f8e18ff */
[----:B------:R-:W2:Y:S02]  /*2580*/  SYNCS.PHASECHK.TRANS64.TRYWAIT P0, [UR4], R3 ;  /* 0x00000003ff0075a7 */ /* 0x000ea40008001104 */
[----:B--2---:R-:W-:Y:S05]  /*2590*/  @!P0 BRA `(.L_x_37) ;  /* 0x0000007400e48947 */ /* 0x004fea0003800000 */
.L_x_109:
[----:B------:R-:W-:-:S04]  /*25a0*/  UIADD3 UR4, UPT, UPT, UR7, 0x1, URZ ;  /* 0x0000000107047890 */ /* 0x000fc8000fffe0ff */
[----:B------:R-:W-:-:S04]  /*25b0*/  UISETP.NE.AND UP0, UPT, UR4, 0xa, UPT ;  /* 0x0000000a0400788c */ /* 0x000fc8000bf05270 */
[----:B------:R-:W-:Y:S02]  /*25c0*/  USEL UR6, URZ, 0x1, UP0 ;  /* 0x00000001ff067887 */ /* 0x000fe40008000000 */
[----:B------:R-:W-:-:S04]  /*25d0*/  USEL UR4, UR4, URZ, UP0 ;  /* 0x000000ff04047287 */ /* 0x000fc80008000000 */
[----:B------:R-:W-:Y:S01]  /*25e0*/  ULEA UR5, UR4, UR8, 0x3 ;  /* 0x0000000804057291 */ /* 0x000fe2000f8e18ff */
[----:B------:R-:W-:-:S04]  /*25f0*/  LOP3.LUT R2, R12, UR6, RZ, 0x3c, !PT ;  /* 0x000000060c027c12 */ /* 0x000fc8000f8e3cff */
[----:B-1----:R-:W-:-:S04]  /*2600*/  SHF.L.U32 R3, R2, 0x1f, RZ ;  /* 0x0000001f02037819 */ /* 0x002fc800000006ff */
[----:B------:R-:W1:Y:S02]  /*2610*/  SYNCS.PHASECHK.TRANS64.TRYWAIT P0, [UR5], R3 ;  /* 0x00000003ff0075a7 */ /* 0x000e640008001105 */
[----:B-1----:R-:W-:Y:S05]  /*2620*/  @!P0 BRA `(.L_x_38) ;  /* 0x0000007400d88947 */ /* 0x002fea0003800000 */
.L_x_111:
        /* <DEDUP_REMOVED lines=9> */
.L_x_113:
        /* <DEDUP_REMOVED lines=9> */
.L_x_115:
        /* <DEDUP_REMOVED lines=9> */
.L_x_117:
        /* <DEDUP_REMOVED lines=9> */
.L_x_119:
        /* <DEDUP_REMOVED lines=9> */
.L_x_121:
        /* <DEDUP_REMOVED lines=9> */
.L_x_123:
        /* <DEDUP_REMOVED lines=9> */
.L_x_125:
[----:B------:R-:W-:-:S04]  /*2a20*/  UIADD3 UR4, UPT, UPT, UR4, 0x1, URZ ;  /* 0x0000000104047890 */ /* 0x000fc8000fffe0ff */
[----:B------:R-:W-:-:S04]  /*2a30*/  UISETP.NE.AND UP0, UPT, UR4, 0xa, UPT ;  /* 0x0000000a0400788c */ /* 0x000fc8000bf05270 */
[----:B------:R-:W-:Y:S02]  /*2a40*/  USEL UR5, URZ, 0x1, UP0 ;  /* 0x00000001ff057887 */ /* 0x000fe40008000000 */
[----:B------:R-:W-:-:S04]  /*2a50*/  USEL UR4, UR4, URZ, UP0 ;  /* 0x000000ff04047287 */ /* 0x000fc80008000000 */
[----:B------:R-:W-:Y:S01]  /*2a60*/  ULEA UR4, UR4, UR8, 0x3 ;  /* 0x0000000804047291 */ /* 0x000fe2000f8e18ff */
[----:B-1----:R-:W-:-:S04]  /*2a70*/  LOP3.LUT R3, R2, UR5, RZ, 0x3c, !PT ;  /* 0x0000000502037c12 */ /* 0x002fc8000f8e3cff */
[----:B------:R-:W-:Y:S01]  /*2a80*/  SHF.L.U32 R3, R3, 0x1f, RZ ;  /* 0x0000001f03037819 */ /* 0x000fe200000006ff */
[----:B------:R-:W-:-:S07]  /*2a90*/  IMAD.U32 R0, RZ, RZ, UR4 ;  /* 0x00000004ff007e24 */ /* 0x000fce000f8e00ff */
.L_x_46:
[----:B-1----:R1:W2:Y:S02]  /*2aa0*/  SYNCS.PHASECHK.TRANS64.TRYWAIT P0, [R0+URZ], R3 ;  /* 0x00000003000075a7 */ /* 0x0022a400080011ff */
[----:B--2---:R-:W-:Y:S05]  /*2ab0*/  @!P0 NANOSLEEP.SYNCS 0x989680 ;  /* 0x009896800000895d */ /* 0x004fea0003900000 */
[----:B------:R-:W2:Y:S02]  /*2ac0*/  @!P0 SYNCS.PHASECHK.TRANS64 P0, [R0+URZ], R3 ;  /* 0x00000003000085a7 */ /* 0x000ea400080010ff */
[----:B--2---:R-:W-:Y:S05]  /*2ad0*/  @P0 EXIT ;  /* 0x000000000000094d */ /* 0x004fea0003800000 */
[----:B------:R-:W-:Y:S05]  /*2ae0*/  BRA `(.L_x_46) ;  /* 0xfffffffc00ec7947 */ /* 0x000fea000383ffff */
.L_x_18:
[----:B------:R-:W-:-:S04]  /*2af0*/  UISETP.NE.AND UP0, UPT, UR5, URZ, UPT ;  /* 0x000000ff0500728c */ /* 0x000fc8000bf05270 */
[----:B------:R-:W-:-:S09]  /*2b00*/  UISETP.NE.OR UP0, UPT, UR18, 0x1, UP0 ;  /* 0x000000011200788c */ /* 0x000fd20008705670 */
[----:B------:R-:W-:Y:S05]  /*2b10*/  BRA.U UP0, `(.L_x_47) ;  /* 0x0000000500487547 */ /* 0x000fea000b800000 */
[----:B------:R-:W-:Y:S01]  /*2b20*/  UMOV UR6, 0x400 ;  /* 0x0000040000067882 */ /* 0x000fe20000000000 */
[----:B------:R-:W-:Y:S01]  /*2b30*/  ISETP.NE.AND P2, PT, R0, RZ, PT ;  /* 0x000000ff0000720c */ /* 0x000fe20003f45270 */
[----:B------:R-:W-:Y:S01]  /*2b40*/  IMAD.MOV.U32 R12, RZ, RZ, 0x1 ;  /* 0x00000001ff0c7424 */ /* 0x000fe200078e00ff */
[----:B------:R-:W-:Y:S02]  /*2b50*/  CS2R R10, SRZ ;  /* 0x00000000000a7805 */ /* 0x000fe4000001ff00 */
[----:B------:R-:W-:Y:S01]  /*2b60*/  CS2R R8, SRZ ;  /* 0x0000000000087805 */ /* 0x000fe2000001ff00 */
[----:B------:R-:W-:-:S03]  /*2b70*/  ULEA UR6, UR5, UR6, 0x18 ;  /* 0x0000000605067291 */ /* 0x000fc6000f8ec0ff */
[----:B------:R-:W-:-:S09]  /*2b80*/  UMOV UR5, URZ ;  /* 0x000000ff00057c82 */ /* 0x000fd20008000000 */
.L_x_51:
[----:B------:R-:W-:Y:S02]  /*2b90*/  LEA R2, R8, UR6, 0x3 ;  /* 0x0000000608027c11 */ /* 0x000fe4000f8e18ff */
[----:B------:R-:W-:-:S03]  /*2ba0*/  SHF.L.U32 R5, R9, 0x1f, RZ ;  /* 0x0000001f09057819 */ /* 0x000fc600000006ff */
[----:B------:R-:W-:Y:S01]  /*2bb0*/  VIADD R4, R2, 0x120 ;  /* 0x0000012002047836 */ /* 0x000fe20000000000 */
[----:B------:R-:W2:Y:S02]  /*2bc0*/  SYNCS.PHASECHK.TRANS64.TRYWAIT P0, [R2+URZ+0x110], R5 ;  /* 0x00011005020075a7 */ /* 0x000ea400080011ff */
[----:B--2---:R-:W-:Y:S05]  /*2bd0*/  @!P0 BRA `(.L_x_48) ;  /* 0x00000074002c8947 */ /* 0x004fea0003800000 */
.L_x_126:
[----:B------:R-:W-:Y:S01]  /*2be0*/  ULEA UR4, UR5, UR6, 0x3 ;  /* 0x0000000605047291 */ /* 0x000fe2000f8e18ff */
[----:B------:R-:W-:Y:S02]  /*2bf0*/  PRMT R4, RZ, 0x654, R4 ;  /* 0x00000654ff047816 */ /* 0x000fe40000000004 */
[----:B--2---:R-:W-:Y:S01]  /*2c00*/  SHF.L.U32 R5, R12, 0x1f, RZ ;  /* 0x0000001f0c057819 */ /* 0x004fe200000006ff */
[----:B------:R-:W-:Y:S01]  /*2c10*/  UIADD3 UR7, UPT, UPT, UR4, 0xc0, URZ ;  /* 0x000000c004077890 */ /* 0x000fe2000fffe0ff */
[----:B------:R2:W-:Y:S05]  /*2c20*/  SYNCS.ARRIVE.TRANS64.RED.A1T0 RZ, [R4+URZ], RZ ;  /* 0x000000ff04ff79a7 */ /* 0x0005ea00081004ff */
[----:B------:R-:W-:Y:S01]  /*2c30*/  IMAD.U32 R7, RZ, RZ, UR7 ;  /* 0x00000007ff077e24 */ /* 0x000fe2000f8e00ff */
[----:B------:R-:W3:Y:S04]  /*2c40*/  SYNCS.PHASECHK.TRANS64.TRYWAIT P0, [UR4+0xd0], R5 ;  /* 0x0000d005ff0075a7 */ /* 0x000ee80008001104 */
[----:B------:R-:W-:Y:S01]  /*2c50*/  PRMT R6, R0, 0x654, R7 ;  /* 0x0000065400067816 */ /* 0x000fe20000000007 */
[----:B--2---:R-:W-:Y:S01]  /*2c60*/  @!P2 IMAD.MOV.U32 R4, RZ, RZ, 0x10 ;  /* 0x00000010ff04a424 */ /* 0x004fe200078e00ff */
[----:B---3--:R-:W-:Y:S06]  /*2c70*/  @!P0 BRA `(.L_x_49) ;  /* 0x0000007400188947 */ /* 0x008fec0003800000 */
.L_x_128:
[----:B------:R-:W-:Y:S01]  /*2c80*/  ULEA UR8, UR5, UR6, 0x4 ;  /* 0x0000000605087291 */ /* 0x000fe2000f8e20ff */
[----:B------:R-:W-:Y:S01]  /*2c90*/  SEL R3, R6, R3, !P2 ;  /* 0x0000000306037207 */ /* 0x000fe20005000000 */
[----:B------:R-:W-:Y:S01]  /*2ca0*/  UIADD3 UR9, UPT, UPT, UR4, 0xc0, URZ ;  /* 0x000000c004097890 */ /* 0x000fe2000fffe0ff */
[----:B--2---:R-:W-:Y:S01]  /*2cb0*/  LEA R2, R11, UR6, 0x3 ;  /* 0x000000060b027c11 */ /* 0x004fe2000f8e18ff */
[----:B------:R-:W-:Y:S01]  /*2cc0*/  UIADD3 UR8, UPT, UPT, UR8, 0x140, URZ ;  /* 0x0000014008087890 */ /* 0x000fe2000fffe0ff */
[----:B------:R-:W-:Y:S01]  /*2cd0*/  SHF.L.U32 R5, R10, 0x1f, RZ ;  /* 0x0000001f0a057819 */ /* 0x000fe200000006ff */
[----:B------:R2:W-:Y:S01]  /*2ce0*/  @!P2 SYNCS.ARRIVE.TRANS64.RED RZ, [R3+URZ], R4 ;  /* 0x0000000403ffa9a7 */ /* 0x0005e200080004ff */
[----:B------:R-:W-:Y:S01]  /*2cf0*/  UIADD3 UR4, UPT, UPT, UR5, 0x1, URZ ;  /* 0x0000000105047890 */ /* 0x000fe2000fffe0ff */
[----:B------:R-:W-:-:S03]  /*2d00*/  VIADD R8, R8, 0x1 ;  /* 0x0000000108087836 */ /* 0x000fc60000000000 */
[----:B------:R-:W-:Y:S02]  /*2d10*/  UISETP.NE.AND UP0, UPT, UR4, 0x2, UPT ;  /* 0x000000020400788c */ /* 0x000fe4000bf05270 */
[----:B------:R-:W-:Y:S06]  /*2d20*/  UGETNEXTWORKID.BROADCAST [UR8], [UR9] ;  /* 0x00000000080073ca */ /* 0x000fec0008000100 */
[----:B------:R-:W-:Y:S01]  /*2d30*/  USEL UR7, URZ, 0x1, UP0 ;  /* 0x00000001ff077887 */ /* 0x000fe20008000000 */
[----:B------:R-:W-:Y:S01]  /*2d40*/  ISETP.NE.AND P0, PT, R8, 0x2, PT ;  /* 0x000000020800780c */ /* 0x000fe20003f05270 */
[----:B------:R-:W-:Y:S01]  /*2d50*/  USEL UR5, UR4, URZ, UP0 ;  /* 0x000000ff04057287 */ /* 0x000fe20008000000 */
[----:B------:R-:W3:Y:S03]  /*2d60*/  SYNCS.PHASECHK.TRANS64.TRYWAIT P1, [R2+URZ+0xc0], R5 ;  /* 0x0000c005020075a7 */ /* 0x000ee600080211ff */
[----:B------:R-:W-:Y:S01]  /*2d70*/  LOP3.LUT R12, R12, UR7, RZ, 0x3c, !PT ;  /* 0x000000070c0c7c12 */ /* 0x000fe2000f8e3cff */
[----:B--23--:R-:W-:Y:S07]  /*2d80*/  @!P1 BRA `(.L_x_50) ;  /* 0x0000007000ec9947 */ /* 0x00cfee0003800000 */
.L_x_129:
[C---:B------:R-:W-:Y:S01]  /*2d90*/  LEA R4, R11.reuse, UR6, 0x4 ;  /* 0x000000060b047c11 */ /* 0x040fe2000f8e20ff */
[----:B--2---:R-:W-:Y:S01]  /*2da0*/  VIADD R2, R2, 0xd0 ;  /* 0x000000d002027836 */ /* 0x004fe20000000000 */
[----:B------:R-:W-:Y:S01]  /*2db0*/  SEL R8, R8, RZ, P0 ;  /* 0x000000ff08087207 */ /* 0x000fe20000000000 */
[----:B------:R-:W-:-:S03]  /*2dc0*/  VIADD R11, R11, 0x1 ;  /* 0x000000010b0b7836 */ /* 0x000fc60000000000 */
[----:B------:R-:W2:Y:S01]  /*2dd0*/  LDS.128 R4, [R4+0x140] ;  /* 0x0001400004047984 */ /* 0x000ea20000000c00 */
[----:B------:R-:W-:Y:S02]  /*2de0*/  PRMT R2, RZ, 0x654, R2 ;  /* 0x00000654ff027816 */ /* 0x000fe40000000002 */
[C---:B------:R-:W-:Y:S01]  /*2df0*/  ISETP.NE.AND P1, PT, R11.reuse, 0x2, PT ;  /* 0x000000020b00780c */ /* 0x040fe20003f25270 */
[----:B------:R-:W-:Y:S01]  /*2e00*/  @!PT LDS RZ, [RZ] ;  /* 0x00000000fffff984 */ /* 0x000fe20000000800 */
[----:B------:R-:W-:Y:S01]  /*2e10*/  @!PT LDS RZ, [RZ] ;  /* 0x00000000fffff984 */ /* 0x000fe20000000800 */
[----:B------:R-:W-:Y:S01]  /*2e20*/  @!PT LDS RZ, [RZ] ;  /* 0x00000000fffff984 */ /* 0x000fe20000000800 */
[----:B------:R-:W-:Y:S01]  /*2e30*/  @!PT LDS RZ, [RZ] ;  /* 0x00000000fffff984 */ /* 0x000fe20000000800 */
[----:B------:R3:W-:Y:S06]  /*2e40*/  MEMBAR.ALL.CTA ;  /* 0x0000000000007992 */ /* 0x0007ec0000008000 */
[----:B---3--:R-:W3:Y:S01]  /*2e50*/  FENCE.VIEW.ASYNC.S ;  /* 0x00000000000073c6 */ /* 0x008ee20000000000 */
[----:B------:R-:W-:Y:S01]  /*2e60*/  SEL R11, R11, RZ, P1 ;  /* 0x000000ff0b0b7207 */ /* 0x000fe20000800000 */
[----:B---3--:R3:W-:Y:S01]  /*2e70*/  SYNCS.ARRIVE.TRANS64.RED.A1T0 RZ, [R2+URZ], RZ ;  /* 0x000000ff02ff79a7 */ /* 0x0087e200081004ff */
[----:B--2---:R-:W-:-:S02]  /*2e80*/  LOP3.LUT P3, RZ, R6, 0x1, RZ, 0xc0, !PT ;  /* 0x0000000106ff7812 */ /* 0x004fc4000786c0ff */
[----:B------:R-:W-:-:S04]  /*2e90*/  SEL R5, RZ, 0x1, P1 ;  /* 0x00000001ff057807 */ /* 0x000fc80000800000 */
[----:B------:R-:W-:Y:S02]  /*2ea0*/  LOP3.LUT R10, R10, R5, RZ, 0x3c, !PT ;  /* 0x000000050a0a7212 */ /* 0x000fe400078e3cff */
[----:B---3--:R-:W-:-:S04]  /*2eb0*/  SEL R2, RZ, 0x1, P0 ;  /* 0x00000001ff027807 */ /* 0x008fc80000000000 */
[----:B------:R-:W-:Y:S01]  /*2ec0*/  LOP3.LUT R9, R9, R2, RZ, 0x3c, !PT ;  /* 0x0000000209097212 */ /* 0x000fe200078e3cff */
[----:B------:R-:W-:Y:S06]  /*2ed0*/  @P3 BRA `(.L_x_51) ;  /* 0xfffffffc002c3947 */ /* 0x000fec000383ffff */
[----:B------:R-:W-:Y:S01]  /*2ee0*/  ULEA UR4, UR5, UR6, 0x3 ;  /* 0x0000000605047291 */ /* 0x000fe2000f8e18ff */
[----:B------:R-:W-:-:S08]  /*2ef0*/  SHF.L.U32 R3, R12, 0x1f, RZ ;  /* 0x0000001f0c037819 */ /* 0x000fd000000006ff */
[----:B------:R-:W2:Y:S02]  /*2f00*/  SYNCS.PHASECHK.TRANS64 P0, [UR4+0xd0], R3 ;  /* 0x0000d003ff0075a7 */ /* 0x000ea40008001004 */
[----:B--2---:R-:W-:Y:S05]  /*2f10*/  @P0 BRA `(.L_x_52) ;  /* 0x0000000000080947 */ /* 0x004fea0003800000 */
[----:B------:R-:W2:Y:S02]  /*2f20*/  SYNCS.PHASECHK.TRANS64.TRYWAIT P0, [UR4+0xd0], R3 ;  /* 0x0000d003ff0075a7 */ /* 0x000ea40008001104 */
[----:B--2---:R-:W-:Y:S05]  /*2f30*/  @!P0 BRA `(.L_x_53) ;  /* 0x0000007000948947 */ /* 0x004fea0003800000 */
.L_x_52:
[----:B------:R-:W-:-:S04]  /*2f40*/  UIADD3 UR7, UPT, UPT, UR5, 0x1, URZ ;  /* 0x0000000105077890 */ /* 0x000fc8000fffe0ff */
[----:B------:R-:W-:-:S04]  /*2f50*/  UISETP.NE.AND UP0, UPT, UR7, 0x2, UPT ;  /* 0x000000020700788c */ /* 0x000fc8000bf05270 */
[----:B------:R-:W-:Y:S02]  /*2f60*/  USEL UR8, URZ, 0x1, UP0 ;  /* 0x00000001ff087887 */ /* 0x000fe40008000000 */
[----:B------:R-:W-:-:S04]  /*2f70*/  USEL UR7, UR7, URZ, UP0 ;  /* 0x000000ff07077287 */ /* 0x000fc80008000000 */
[----:B------:R-:W-:Y:S01]  /*2f80*/  ULEA UR7, UR7, UR6, 0x3 ;  /* 0x0000000607077291 */ /* 0x000fe2000f8e18ff */
[----:B--2---:R-:W-:-:S04]  /*2f90*/  LOP3.LUT R3, R12, UR8, RZ, 0x3c, !PT ;  /* 0x000000080c037c12 */ /* 0x004fc8000f8e3cff */
[----:B------:R-:W-:-:S04]  /*2fa0*/  SHF.L.U32 R0, R3, 0x1f, RZ ;  /* 0x0000001f03007819 */ /* 0x000fc800000006ff */
[----:B------:R-:W2:Y:S02]  /*2fb0*/  SYNCS.PHASECHK.TRANS64 P0, [UR7+0xd0], R0 ;  /* 0x0000d000ff0075a7 */ /* 0x000ea40008001007 */
[----:B-12---:R-:W-:Y:S05]  /*2fc0*/  @P0 EXIT ;  /* 0x000000000000094d */ /* 0x006fea0003800000 */
[----:B------:R-:W-:Y:S02]  /*2fd0*/  SHF.L.U32 R3, R3, 0x1f, RZ ;  /* 0x0000001f03037819 */ /* 0x000fe400000006ff */
[----:B------:R-:W-:-:S07]  /*2fe0*/  MOV R0, UR7 ;  /* 0x0000000700007c02 */ /* 0x000fce0008000f00 */
.L_x_54:
[----:B-1----:R1:W2:Y:S02]  /*2ff0*/  SYNCS.PHASECHK.TRANS64.TRYWAIT P0, [R0+URZ+0xd0], R3 ;  /* 0x0000d003000075a7 */ /* 0x0022a400080011ff */
[----:B--2---:R-:W-:Y:S05]  /*3000*/  @!P0 NANOSLEEP.SYNCS 0x989680 ;  /* 0x009896800000895d */ /* 0x004fea0003900000 */
[----:B------:R-:W2:Y:S02]  /*3010*/  @!P0 SYNCS.PHASECHK.TRANS64 P0, [R0+URZ+0xd0], R3 ;  /* 0x0000d003000085a7 */ /* 0x000ea400080010ff */
[----:B--2---:R-:W-:Y:S05]  /*3020*/  @P0 EXIT ;  /* 0x000000000000094d */ /* 0x004fea0003800000 */
[----:B------:R-:W-:Y:S05]  /*3030*/  BRA `(.L_x_54) ;  /* 0xfffffffc00ec7947 */ /* 0x000fea000383ffff */
.L_x_47:
[----:B------:R-:W-:-:S09]  /*3040*/  UISETP.NE.AND UP0, UPT, UR18, URZ, UPT ;  /* 0x000000ff1200728c */ /* 0x000fd2000bf05270 */
[----:B------:R-:W-:Y:S05]  /*3050*/  BRA.U UP0, `(.L_x_55) ;  /* 0x0000000d00587547 */ /* 0x000fea000b800000 */
[----:B------:R-:W-:Y:S01]  /*3060*/  UMOV UR4, 0x40 ;  /* 0x0000004000047882 */ /* 0x000fe20000000000 */
[----:B------:R-:W-:Y:S01]  /*3070*/  NOP ;  /* 0x0000000000007918 */ /* 0x000fe20000000000 */
[----:B------:R-:W-:-:S03]  /*3080*/  ULEA UR6, UR5, UR4, 0x18 ;  /* 0x0000000405067291 */ /* 0x000fc6000f8ec0ff */
[----:B------:R-:W-:Y:S02]  /*3090*/  UMOV UR4, 0x400 ;  /* 0x0000040000047882 */ /* 0x000fe40000000000 */
[----:B------:R-:W-:-:S04]  /*30a0*/  ULEA UR5, UR5, UR4, 0x18 ;  /* 0x0000000405057291 */ /* 0x000fc8000f8ec0ff */
[----:B------:R-:W2:Y:S02]  /*30b0*/  LDS.U8 R0, [UR6+0x1c] ;  /* 0x00001c06ff007984 */ /* 0x000ea40008000000 */
[----:B--2---:R-:W-:-:S13]  /*30c0*/  ISETP.NE.AND P0, PT, R0, RZ, PT ;  /* 0x000000ff0000720c */ /* 0x004fda0003f05270 */
[----:B------:R-:W-:Y:S05]  /*30d0*/  @P0 BRA `(.L_x_56) ;  /* 0x0000000000580947 */ /* 0x000fea0003800000 */
[----:B------:R-:W-:-:S13]  /*30e0*/  ELECT P0, URZ, PT ;  /* 0x0000000000ff782f */ /* 0x000fda0003800000 */
[----:B------:R-:W-:Y:S05]  /*30f0*/  @!P0 BRA `(.L_x_57) ;  /* 0x0000000000608947 */ /* 0x000fea0003800000 */
[----:B------:R-:W-:Y:S01]  /*3100*/  UMOV UR4, 0x10 ;  /* 0x0000001000047882 */ /* 0x000fe20000000000 */
[----:B------:R-:W-:Y:S01]  /*3110*/  HFMA2 R0, -RZ, RZ, 0, 5.9604644775390625e-08 ;  /* 0x00000001ff007431 */ /* 0x000fe200000001ff */
[----:B------:R-:W-:-:S03]  /*3120*/  MOV R2, 0xffff ;  /* 0x0000ffff00027802 */ /* 0x000fc60000000f00 */
[----:B------:R-:W-:Y:S04]  /*3130*/  DEPBAR.LE SB2, 0x36 ;  /* 0x0000ad800000791a */ /* 0x000fe80000000000 */
[----:B------:R-:W2:Y:S02]  /*3140*/  UTCATOMSWS.FIND_AND_SET.ALIGN UP0, UR4, UR4 ;  /* 0x00000004000475e3 */ /* 0x000ea40008000800 */
[----:B--2---:R-:W-:Y:S01]  /*3150*/  MOV R3, UR4 ;  /* 0x0000000400037c02 */ /* 0x004fe20008000f00 */
[----:B------:R-:W-:Y:S06]  /*3160*/  BRA.U UP0, `(.L_x_58) ;  /* 0x0000000100187547 */ /* 0x000fec000b800000 */
.L_x_59:
[----:B------:R-:W-:Y:S05]  /*3170*/  NANOSLEEP 0x64 ;  /* 0x000000640000795d */ /* 0x000fea0003800000 */
[----:B------:R-:W-:-:S05]  /*3180*/  UMOV UR4, 0x10 ;  /* 0x0000001000047882 */ /* 0x000fca0000000000 */
[----:B------:R-:W-:Y:S04]  /*3190*/  DEPBAR.LE SB2, 0x36 ;  /* 0x0000ad800000791a */ /* 0x000fe80000000000 */
[----:B------:R-:W2:Y:S02]  /*31a0*/  UTCATOMSWS.FIND_AND_SET.ALIGN UP0, UR4, UR4 ;  /* 0x00000004000475e3 */ /* 0x000ea40008000800 */
[----:B--2---:R-:W-:Y:S01]  /*31b0*/  MOV R3, UR4 ;  /* 0x0000000400037c02 */ /* 0x004fe20008000f00 */
[----:B------:R-:W-:Y:S05]  /*31c0*/  BRA.U !UP0, `(.L_x_59) ;  /* 0xfffffffd08e87547 */ /* 0x000fea000b83ffff */
.L_x_58:
[-C--:B------:R-:W-:Y:S02]  /*31d0*/  SHF.L.U32 R2, R2, R3.reuse, RZ ;  /* 0x0000000302027219 */ /* 0x080fe400000006ff */
[----:B------:R-:W-:Y:S01]  /*31e0*/  SHF.L.U32 R0, R0, R3, RZ ;  /* 0x0000000300007219 */ /* 0x000fe200000006ff */
[----:B------:R-:W-:Y:S02]  /*31f0*/  IMAD.SHL.U32 R3, R3, 0x20, RZ ;  /* 0x0000002003037824 */ /* 0x000fe400078e00ff */
[----:B------:R2:W-:Y:S04]  /*3200*/  ATOMS.OR RZ, [UR6+0x14], R2 ;  /* 0x00001402ffff798c */ /* 0x0005e8000b000006 */
[----:B------:R2:W-:Y:S04]  /*3210*/  ATOMS.OR RZ, [UR6+0x18], R0 ;  /* 0x00001800ffff798c */ /* 0x0005e8000b000006 */
[----:B------:R2:W-:Y:S01]  /*3220*/  STS [UR5+0x160], R3 ;  /* 0x00016003ff007988 */ /* 0x0005e20008000805 */
[----:B------:R-:W-:Y:S05]  /*3230*/  BRA `(.L_x_57) ;  /* 0x0000000000107947 */ /* 0x000fea0003800000 */
.L_x_56:
[----:B------:R-:W-:Y:S02]  /*3240*/  MOV R0, 0xffffffff ;  /* 0xffffffff00007802 */ /* 0x000fe40000000f00 */
[----:B------:R-:W-:-:S03]  /*3250*/  MOV R2, 0x3280 ;  /* 0x0000328000027802 */ /* 0x000fc60000000f00 */
[----:B------:R2:W-:Y:S04]  /*3260*/  STS [UR5+0x160], R0 ;  /* 0x00016000ff007988 */ /* 0x0005e80008000805 */
[----:B-12--5:R-:W-:Y:S05]  /*3270*/  CALL.REL.NOINC `($__internal_1_$__cuda_sm10x_tcgen05_guardrail_trap_phase_invalid_during_alloc) ;  /* 0x0000007000fc7944 */ /* 0x026fea0003c00000 */
.L_x_57:
[----:B------:R-:W-:Y:S05]  /*3280*/  WARPSYNC.ALL ;  /* 0x0000000000007948 */ /* 0x000fea0003800000 */
[----:B------:R-:W3:Y:S01]  /*3290*/  S2UR UR4, SR_CgaCtaId ;  /* 0x00000000000479c3 */ /* 0x000ee20000008800 */
[----:B------:R-:W-:Y:S01]  /*32a0*/  UMOV UR18, 0x400 ;  /* 0x0000040000127882 */ /* 0x000fe20000000000 */
[----:B------:R-:W-:-:S06]  /*32b0*/  NOP ;  /* 0x0000000000007918 */ /* 0x000fcc0000000000 */
[----:B------:R-:W-:Y:S06]  /*32c0*/  BAR.ARV 0x6, 0xa0 ;  /* 0x0182800000007b1d */ /* 0x000fec0000002000 */
[----:B------:R-:W4:Y:S01]  /*32d0*/  LDCU UR5, c[0x0][0x38c] ;  /* 0x00007180ff0577ac */ /* 0x000f220008000800 */
[----:B------:R-:W-:Y:S01]  /*32e0*/  IMAD.MOV.U32 R11, RZ, RZ, 0x1 ;  /* 0x00000001ff0b7424 */ /* 0x000fe200078e00ff */
[----:B------:R-:W-:Y:S01]  /*32f0*/  CS2R R8, SRZ ;  /* 0x0000000000087805 */ /* 0x000fe2000001ff00 */
[----:B------:R-:W-:Y:S01]  /*3300*/  IMAD.MOV.U32 R10, RZ, RZ, RZ ;  /* 0x000000ffff0a7224 */ /* 0x000fe200078e00ff */
[----:B------:R-:W1:Y:S01]  /*3310*/  LDCU UR7, c[0x0][0x38c] ;  /* 0x00007180ff0777ac */ /* 0x000e620008000800 */
[----:B------:R-:W-:Y:S01]  /*3320*/  UMOV UR22, URZ ;  /* 0x000000ff00167c82 */ /* 0x000fe20008000000 */
[----:B------:R-:W-:Y:S01]  /*3330*/  UMOV UR14, URZ ;  /* 0x000000ff000e7c82 */ /* 0x000fe20008000000 */
[----:B---3--:R-:W-:Y:S01]  /*3340*/  ULEA UR18, UR4, UR18, 0x18 ;  /* 0x0000001204127291 */ /* 0x008fe2000f8ec0ff */
[----:B------:R-:W-:Y:S01]  /*3350*/  UMOV UR26, 0x0 ;  /* 0x00000000001a7882 */ /* 0x000fe20000000000 */
[----:B------:R-:W-:-:S02]  /*3360*/  UMOV UR27, 0x8280010 ;  /* 0x08280010001b7882 */ /* 0x000fc40000000000 */
[----:B------:R-:W-:Y:S01]  /*3370*/  UIADD3 UR6, UPT, UPT, UR18, 0x1e300, URZ ;  /* 0x0001e30012067890 */ /* 0x000fe2000fffe0ff */
[----:B------:R-:W-:Y:S01]  /*3380*/  UMOV UR24, 0x0 ;  /* 0x0000000000187882 */ /* 0x000fe20000000000 */
[----:B------:R-:W-:Y:S01]  /*3390*/  UMOV UR25, 0x8280010 ;  /* 0x0828001000197882 */ /* 0x000fe20000000000 */
[----:B----4-:R-:W-:Y:S02]  /*33a0*/  UIADD3 UR5, UPT, UPT, UR5, 0x3f, URZ ;  /* 0x0000003f05057890 */ /* 0x010fe4000fffe0ff */
[----:B--2---:R-:W2:Y:S02]  /*33b0*/  LDS R0, [UR18+0x160] ;  /* 0x00016012ff007984 */ /* 0x004ea40008000800 */
[----:B------:R-:W-:Y:S02]  /*33c0*/  USHF.R.S32.HI UR4, URZ, 0x1f, UR5 ;  /* 0x0000001fff047899 */ /* 0x000fe40008011405 */
[----:B-1----:R-:W-:Y:S02]  /*33d0*/  UISETP.GE.AND UP4, UPT, UR7, 0x1, UPT ;  /* 0x000000010700788c */ /* 0x002fe4000bf86270 */
[----:B------:R-:W-:-:S02]  /*33e0*/  ULEA.HI UR4, UR4, UR5, URZ, 0x6 ;  /* 0x0000000504047291 */ /* 0x000fc4000f8f30ff */
[----:B------:R-:W-:Y:S02]  /*33f0*/  UIADD3 UR5, UPT, UPT, UR18, 0xa300, URZ ;  /* 0x0000a30012057890 */ /* 0x000fe4000fffe0ff */
[----:B------:R-:W-:Y:S02]  /*3400*/  USHF.R.S32.HI UR23, URZ, 0x6, UR4 ;  /* 0x00000006ff177899 */ /* 0x000fe40008011404 */
[----:B------:R-:W-:Y:S02]  /*3410*/  USHF.R.U32.HI UR5, URZ, 0x4, UR5 ;  /* 0x00000004ff057899 */ /* 0x000fe40008011605 */
[----:B------:R-:W-:Y:S02]  /*3420*/  USHF.R.U32.HI UR4, URZ, 0x4, UR6 ;  /* 0x00000004ff047899 */ /* 0x000fe40008011606 */
[----:B------:R-:W-:Y:S02]  /*3430*/  UISETP.LT.AND UP0, UPT, UR23, 0x1, UPT ;  /* 0x000000011700788c */ /* 0x000fe4000bf01270 */
[----:B------:R-:W-:-:S02]  /*3440*/  ULOP3.LUT UR5, UR5, 0x3fff, URZ, 0xc0, !UPT ;  /* 0x00003fff05057892 */ /* 0x000fc4000f8ec0ff */
[----:B------:R-:W-:Y:S02]  /*3450*/  ULOP3.LUT UR4, UR4, 0x3fff, URZ, 0xc0, !UPT ;  /* 0x00003fff04047892 */ /* 0x000fe4000f8ec0ff */
[----:B------:R-:W-:Y:S02]  /*3460*/  USEL UR28, UR23, 0x1, !UP0 ;  /* 0x00000001171c7887 */ /* 0x000fe4000c000000 */
[----:B------:R-:W-:Y:S02]  /*3470*/  ULOP3.LUT UR20, UR5, 0x10000, URZ, 0xfc, !UPT ;  /* 0x0001000005147892 */ /* 0x000fe4000f8efcff */
[----:B------:R-:W-:Y:S02]  /*3480*/  ULOP3.LUT UR4, UR4, 0x10000, URZ, 0xfc, !UPT ;  /* 0x0001000004047892 */ /* 0x000fe4000f8efcff */
[----:B------:R-:W-:Y:S01]  /*3490*/  UIADD3 UR28, UPT, UPT, -UR28, URZ, URZ ;  /* 0x000000ff1c1c7290 */ /* 0x000fe2000fffe1ff */
[----:B--2---:R-:W-:-:S15]  /*34a0*/  R2UR UR29, R0 ;  /* 0x00000000001d72ca */ /* 0x004fde00000e0000 */
.L_x_66:
[----:B------:R-:W-:Y:S02]  /*34b0*/  LEA R0, R10, UR18, 0x3 ;  /* 0x000000120a007c11 */ /* 0x000fe4000f8e18ff */
[----:B------:R-:W-:Y:S02]  /*34c0*/  SHF.L.U32 R5, R9, 0x1f, RZ ;  /* 0x0000001f09057819 */ /* 0x000fe400000006ff */
[----:B------:R-:W-:Y:S01]  /*34d0*/  PLOP3.LUT P0, PT, PT, PT, UP4, 0x80, 0x8 ;  /* 0x000000000008781c */ /* 0x000fe20003f0f048 */
[----:B------:R-:W-:Y:S01]  /*34e0*/  VIADD R3, R0, 0xd0 ;  /* 0x000000d000037836 */ /* 0x000fe20000000000 */
[----:B-1----:R-:W1:Y:S02]  /*34f0*/  SYNCS.PHASECHK.TRANS64.TRYWAIT P1, [R0+URZ+0xc0], R5 ;  /* 0x0000c005000075a7 */ /* 0x002e6400080211ff */
[----:B-1----:R-:W-:Y:S09]  /*3500*/  @!P1 BRA `(.L_x_60) ;  /* 0x0000006c00389947 */ /* 0x002ff20003800000 */
.L_x_131:
[----:B------:R-:W-:Y:S01]  /*3510*/  LEA R4, R10, UR18, 0x4 ;  /* 0x000000120a047c11 */ /* 0x000fe2000f8e20ff */
[----:B------:R-:W-:Y:S01]  /*3520*/  @UP4 ULEA UR5, UR14, UR18, 0x3 ;  /* 0x000000120e054291 */ /* 0x000fe2000f8e18ff */
[----:B------:R-:W-:Y:S01]  /*3530*/  PLOP3.LUT P1, PT, PT, PT, PT, 0x80, 0x8 ;  /* 0x000000000008781c */ /* 0x000fe20003f2f070 */
[----:B------:R-:W-:Y:S01]  /*3540*/  ULEA UR21, UR22, UR18, 0x3 ;  /* 0x0000001216157291 */ /* 0x000fe2000f8e18ff */
[----:B------:R-:W-:Y:S01]  /*3550*/  PRMT R3, RZ, 0x654, R3 ;  /* 0x00000654ff037816 */ /* 0x000fe20000000003 */
[----:B------:R-:W-:Y:S01]  /*3560*/  UIMAD UR19, UR22, 0xa0, UR29 ;  /* 0x000000a0161378a4 */ /* 0x000fe2000f8e021d */
[----:B-1----:R-:W1:Y:S01]  /*3570*/  LDS.128 R4, [R4+0x140] ;  /* 0x0001400004047984 */ /* 0x002e620000000c00 */
[----:B------:R-:W-:Y:S02]  /*3580*/  @P0 SHF.L.U32 R2, R8, 0x1f, RZ ;  /* 0x0000001f08020819 */ /* 0x000fe400000006ff */
[----:B------:R-:W-:Y:S01]  /*3590*/  SHF.L.U32 R0, R11, 0x1f, RZ ;  /* 0x0000001f0b007819 */ /* 0x000fe200000006ff */
[----:B------:R-:W-:Y:S01]  /*35a0*/  @!PT LDS RZ, [RZ] ;  /* 0x00000000fffff984 */ /* 0x000fe20000000800 */
[----:B------:R-:W-:Y:S01]  /*35b0*/  @!PT LDS RZ, [RZ] ;  /* 0x00000000fffff984 */ /* 0x000fe20000000800 */
[----:B------:R-:W-:Y:S01]  /*35c0*/  @!PT LDS RZ, [RZ] ;  /* 0x00000000fffff984 */ /* 0x000fe20000000800 */
[----:B------:R-:W-:Y:S01]  /*35d0*/  @!PT LDS RZ, [RZ] ;  /* 0x00000000fffff984 */ /* 0x000fe20000000800 */
[----:B------:R2:W-:Y:S06]  /*35e0*/  MEMBAR.ALL.CTA ;  /* 0x0000000000007992 */ /* 0x0005ec0000008000 */
[----:B--2---:R-:W2:Y:S02]  /*35f0*/  FENCE.VIEW.ASYNC.S ;  /* 0x00000000000073c6 */ /* 0x004ea40000000000 */
[----:B--2---:R2:W-:Y:S01]  /*3600*/  SYNCS.ARRIVE.TRANS64.RED.A1T0 RZ, [R3+URZ], RZ ;  /* 0x000000ff03ff79a7 */ /* 0x0045e200081004ff */
[----:B------:R2:W3:Y:S01]  /*3610*/  @P0 SYNCS.PHASECHK.TRANS64.TRYWAIT P1, [UR5], R2 ;  /* 0x00000002ff0005a7 */ /* 0x0004e20008021105 */
[----:B------:R-:W4:Y:S02]  /*3620*/  SYNCS.PHASECHK.TRANS64.TRYWAIT P0, [UR21+0xf8], R0 ;  /* 0x0000f800ff0075a7 */ /* 0x000f240008001115 */
[----:B-1234-:R-:W-:Y:S05]  /*3630*/  @!P0 BRA `(.L_x_61) ;  /* 0x0000006c00008947 */ /* 0x01efea0003800000 */
.L_x_133:
[----:B------:R-:W-:Y:S01]  /*3640*/  IADD3 R10, PT, PT, R10, 0x1, RZ ;  /* 0x000000010a0a7810 */ /* 0x000fe20007ffe0ff */
[----:B------:R-:W-:Y:S06]  /*3650*/  BRA.U !UP4, `(.L_x_62) ;  /* 0x000000010c987547 */ /* 0x000fec000b800000 */
[----:B------:R-:W-:Y:S01]  /*3660*/  UPLOP3.LUT UP2, UPT, UPT, UPT, UPT, 0x40, 0x4 ;  /* 0x000000000004789c */ /* 0x000fe20003f4e870 */
[----:B------:R-:W-:Y:S01]  /*3670*/  UMOV UR16, UR28 ;  /* 0x0000001c00107c82 */ /* 0x000fe20008000000 */
[----:B------:R-:W-:Y:S01]  /*3680*/  UMOV UR15, UR23 ;  /* 0x00000017000f7c82 */ /* 0x000fe20008000000 */
[----:B------:R-:W-:-:S08]  /*3690*/  UMOV UR5, UR14 ;  /* 0x0000000e00057c82 */ /* 0x000fd00008000000 */
.L_x_65:
[----:B------:R-:W-:Y:S02]  /*36a0*/  UIADD3 UR16, UPT, UPT, UR16, 0x1, URZ ;  /* 0x0000000110107890 */ /* 0x000fe4000fffe0ff */
[----:B--2---:R-:W-:Y:S02]  /*36b0*/  ULEA UR7, UR5, UR18, 0x3 ;  /* 0x0000001205077291 */ /* 0x004fe4000f8e18ff */
[----:B------:R-:W-:Y:S01]  /*36c0*/  UISETP.NE.AND UP3, UPT, UR16, URZ, UPT ;  /* 0x000000ff1000728c */ /* 0x000fe2000bf65270 */
[----:B---3--:R-:W-:Y:S10]  /*36d0*/  @P1 BRA `(.L_x_63) ;  /* 0x00000000000c1947 */ /* 0x008ff40003800000 */
[----:B-1----:R-:W-:Y:S04]  /*36e0*/  SHF.L.U32 R3, R8, 0x1f, RZ ;  /* 0x0000001f08037819 */ /* 0x002fe800000006ff */
[----:B------:R-:W1:Y:S02]  /*36f0*/  SYNCS.PHASECHK.TRANS64.TRYWAIT P0, [UR7], R3 ;  /* 0x00000003ff0075a7 */ /* 0x000e640008001107 */
[----:B-1----:R-:W-:Y:S05]  /*3700*/  @!P0 BRA `(.L_x_64) ;  /* 0x0000006800e48947 */ /* 0x002fea0003800000 */
.L_x_63:
[----:B------:R-:W-:Y:S01]  /*3710*/  UISETP.NE.AND UP0, UPT, UR15, 0x1, UPT ;  /* 0x000000010f00788c */ /* 0x000fe2000bf05270 */
[----:B------:R-:W-:Y:S01]  /*3720*/  PLOP3.LUT P1, PT, PT, PT, PT, 0x80, 0x8 ;  /* 0x000000000008781c */ /* 0x000fe20003f2f070 */
[----:B------:R-:W-:Y:S02]  /*3730*/  UIADD3 UR6, UPT, UPT, UR5, 0x1, URZ ;  /* 0x0000000105067890 */ /* 0x000fe4000fffe0ff */
[----:B------:R-:W-:Y:S02]  /*3740*/  UIADD3 UR17, UPT, UPT, UR7, 0x50, URZ ;  /* 0x0000005007117890 */ /* 0x000fe4000fffe0ff */
[----:B------:R-:W-:Y:S01]  /*3750*/  UISETP.NE.AND UP1, UPT, UR6, 0xa, UPT ;  /* 0x0000000a0600788c */ /* 0x000fe2000bf25270 */
[----:B------:R-:W-:Y:S01]  /*3760*/  PLOP3.LUT P0, PT, PT, PT, UP0, 0x80, 0x8 ;  /* 0x000000000008781c */ /* 0x000fe20003f0f008 */
[----:B------:R-:W-:Y:S02]  /*3770*/  UIADD3 UR15, UPT, UPT, UR15, -0x1, URZ ;  /* 0xffffffff0f0f7890 */ /* 0x000fe4000fffe0ff */
[----:B------:R-:W-:Y:S02]  /*3780*/  USEL UR8, URZ, 0x1, UP1 ;  /* 0x00000001ff087887 */ /* 0x000fe40008800000 */
[----:B------:R-:W-:Y:S01]  /*3790*/  USEL UR14, UR6, URZ, UP1 ;  /* 0x000000ff060e7287 */ /* 0x000fe20008800000 */
[----:B------:R-:W-:Y:S01]  /*37a0*/  UMOV UR7, 0x80004020 ;  /* 0x8000402000077882 */ /* 0x000fe20000000000 */
[----:B------:R-:W-:Y:S02]  /*37b0*/  UMOV UR9, 0x80004020 ;  /* 0x8000402000097882 */ /* 0x000fe40000000000 */
[----:B------:R-:W-:Y:S01]  /*37c0*/  @UP0 ULEA UR6, UR14, UR18, 0x3 ;  /* 0x000000120e060291 */ /* 0x000fe2000f8e18ff */
[----:B------:R-:W-:Y:S01]  /*37d0*/  LOP3.LUT R8, R8, UR8, RZ, 0x3c, !PT ;  /* 0x0000000808087c12 */ /* 0x000fe2000f8e3cff */
[----:B------:R-:W-:Y:S01]  /*37e0*/  ULEA UR8, UR5, UR20, 0x9 ;  /* 0x0000001405087291 */ /* 0x000fe2000f8e48ff */
[----:B------:R-:W-:Y:S02]  /*37f0*/  UMOV UR13, 0x80004020 ;  /* 0x80004020000d7882 */ /* 0x000fe40000000000 */
[----:B-1----:R-:W-:Y:S01]  /*3800*/  @P0 SHF.L.U32 R0, R8, 0x1f, RZ ;  /* 0x0000001f08000819 */ /* 0x002fe200000006ff */
[----:B------:R-:W-:Y:S01]  /*3810*/  UIADD3 UR10, UPT, UPT, UR8, 0x2, URZ ;  /* 0x00000002080a7890 */ /* 0x000fe2000fffe0ff */
[----:B------:R-:W-:Y:S02]  /*3820*/  UMOV UR11, 0x80004020 ;  /* 0x80004020000b7882 */ /* 0x000fe40000000000 */
[----:B------:R2:W3:Y:S01]  /*3830*/  @P0 SYNCS.PHASECHK.TRANS64.TRYWAIT P1, [UR6], R0 ;  /* 0x00000000ff0005a7 */ /* 0x0004e20008021106 */
[----:B------:R-:W-:Y:S03]  /*3840*/  UIMAD UR6, UR5, 0x280, UR4 ;  /* 0x00000280050678a4 */ /* 0x000fe6000f8e0204 */
[----:B------:R-:W-:Y:S01]  /*3850*/  UMOV UR5, UR14 ;  /* 0x0000000e00057c82 */ /* 0x000fe20008000000 */
[----:B------:R-:W-:Y:S05]  /*3860*/  UIADD3 UR12, UPT, UPT, UR6, 0x2, URZ ;  /* 0x00000002060c7890 */ /* 0x000fea000fffe0ff */
[----:B------:R2:W-:Y:S01]  /*3870*/  UTCQMMA gdesc[UR8], gdesc[UR6], tmem[UR19], tmem[UR26], idesc[UR27], UP2 ;  /* 0x00ff1a06080075ea */ /* 0x0005e20009000313 */
[----:B------:R-:W-:Y:S03]  /*3880*/  UPLOP3.LUT UP2, UPT, UPT, UPT, UPT, 0x80, 0x8 ;  /* 0x000000000008789c */ /* 0x000fe60003f4f070 */
[----:B------:R2:W-:Y:S01]  /*3890*/  UTCQMMA gdesc[UR10], gdesc[UR12], tmem[UR19], tmem[UR24], idesc[UR25], UPT ;  /* 0x00ff180c0a0075ea */ /* 0x0005e2000b800313 */
[----:B------:R2:W-:Y:S01]  /*38a0*/  UTCBAR [UR17], URZ ;  /* 0x000000ff110073e9 */ /* 0x0005e200080000ff */
[----:B------:R-:W-:Y:S06]  /*38b0*/  BRA.U UP3, `(.L_x_65) ;  /* 0xfffffffd03787547 */ /* 0x000fec000b83ffff */
.L_x_62:
[----:B------:R-:W-:Y:S01]  /*38c0*/  UIADD3 UR5, UPT, UPT, UR22, 0x1, URZ ;  /* 0x0000000116057890 */ /* 0x000fe2000fffe0ff */
[----:B------:R-:W-:Y:S01]  /*38d0*/  LOP3.LUT P0, RZ, R6, 0x1, RZ, 0xc0, !PT ;  /* 0x0000000106ff7812 */ /* 0x000fe2000780c0ff */
[----:B--2---:R-:W-:Y:S01]  /*38e0*/  UIADD3 UR6, UPT, UPT, UR21, 0xe0, URZ ;  /* 0x000000e015067890 */ /* 0x004fe2000fffe0ff */
[----:B---3--:R-:W-:Y:S01]  /*38f0*/  ISETP.NE.AND P1, PT, R10, 0x2, PT ;  /* 0x000000020a00780c */ /* 0x008fe20003f25270 */
[----:B------:R-:W-:-:S03]  /*3900*/  UISETP.NE.AND UP0, UPT, UR5, 0x3, UPT ;  /* 0x000000030500788c */ /* 0x000fc6000bf05270 */
[----:B-1----:R-:W-:Y:S01]  /*3910*/  SEL R0, RZ, 0x1, P1 ;  /* 0x00000001ff007807 */ /* 0x002fe20000800000 */
[----:B------:R-:W-:Y:S01]  /*3920*/  USEL UR7, URZ, 0x1, UP0 ;  /* 0x00000001ff077887 */ /* 0x000fe20008000000 */
[----:B------:R-:W-:Y:S01]  /*3930*/  SEL R10, R10, RZ, P1 ;  /* 0x000000ff0a0a7207 */ /* 0x000fe20000800000 */
[----:B------:R-:W-:Y:S01]  /*3940*/  USEL UR22, UR5, URZ, UP0 ;  /* 0x000000ff05167287 */ /* 0x000fe20008000000 */
[----:B------:R1:W-:Y:S01]  /*3950*/  UTCBAR [UR6], URZ ;  /* 0x000000ff060073e9 */ /* 0x0003e200080000ff */
[----:B------:R-:W-:Y:S02]  /*3960*/  LOP3.LUT R9, R9, R0, RZ, 0x3c, !PT ;  /* 0x0000000009097212 */ /* 0x000fe400078e3cff */
[----:B------:R-:W-:Y:S01]  /*3970*/  LOP3.LUT R11, R11, UR7, RZ, 0x3c, !PT ;  /* 0x000000070b0b7c12 */ /* 0x000fe2000f8e3cff */
[----:B------:R-:W-:Y:S07]  /*3980*/  @P0 BRA `(.L_x_66) ;  /* 0xfffffff800c80947 */ /* 0x000fee000383ffff */
[----:B------:R-:W2:Y:S01]  /*3990*/  S2UR UR8, SR_CgaCtaId ;  /* 0x00000000000879c3 */ /* 0x000ea20000008800 */
[----:B------:R-:W-:Y:S01]  /*39a0*/  ELECT P0, URZ, PT ;  /* 0x0000000000ff782f */ /* 0x000fe20003800000 */
[----:B------:R-:W-:Y:S01]  /*39b0*/  IMAD.MOV.U32 R0, RZ, RZ, 0x1 ;  /* 0x00000001ff007424 */ /* 0x000fe200078e00ff */
[----:B------:R-:W-:Y:S01]  /*39c0*/  UIADD3 UR18, UPT, UPT, UR18, 0xf8, URZ ;  /* 0x000000f812127890 */ /* 0x000fe2000fffe0ff */
[----:B------:R-:W-:Y:S01]  /*39d0*/  SHF.L.U32 R3, R11, 0x1f, RZ ;  /* 0x0000001f0b037819 */ /* 0x000fe200000006ff */
[----:B------:R-:W-:-:S03]  /*39e0*/  UMOV UR4, 0x40 ;  /* 0x0000004000047882 */ /* 0x000fc60000000000 */
[----:B------:R-:W-:Y:S01]  /*39f0*/  UVIRTCOUNT.DEALLOC.SMPOOL 0x80 ;  /* 0x000000800000784c */ /* 0x000fe20000000000 */
[----:B--2---:R-:W-:Y:S02]  /*3a00*/  ULEA UR8, UR8, UR4, 0x18 ;  /* 0x0000000408087291 */ /* 0x004fe4000f8ec0ff */
[----:B------:R-:W-:-:S07]  /*3a10*/  ULEA UR4, UR22, UR18, 0x3 ;  /* 0x0000001216047291 */ /* 0x000fce000f8e18ff */
[----:B------:R2:W-:Y:S02]  /*3a20*/  @P0 STS.U8 [UR8+0x1c], R0 ;  /* 0x00001c00ff000988 */ /* 0x0005e40008000008 */
[----:B------:R-:W3:Y:S02]  /*3a30*/  SYNCS.PHASECHK.TRANS64.TRYWAIT P0, [UR4], R3 ;  /* 0x00000003ff0075a7 */ /* 0x000ee40008001104 */
[----:B--23--:R-:W-:Y:S05]  /*3a40*/  @!P0 BRA `(.L_x_67) ;  /* 0x00000068002c8947 */ /* 0x00cfea0003800000 */
.L_x_136:
[----:B------:R-:W-:-:S04]  /*3a50*/  UIADD3 UR4, UPT, UPT, UR22, 0x1, URZ ;  /* 0x0000000116047890 */ /* 0x000fc8000fffe0ff */
[----:B------:R-:W-:-:S04]  /*3a60*/  UISETP.NE.AND UP0, UPT, UR4, 0x3, UPT ;  /* 0x000000030400788c */ /* 0x000fc8000bf05270 */
[----:B-1----:R-:W-:Y:S02]  /*3a70*/  USEL UR6, URZ, 0x1, UP0 ;  /* 0x00000001ff067887 */ /* 0x002fe40008000000 */
[----:B------:R-:W-:-:S04]  /*3a80*/  USEL UR4, UR4, URZ, UP0 ;  /* 0x000000ff04047287 */ /* 0x000fc80008000000 */
[----:B------:R-:W-:Y:S01]  /*3a90*/  ULEA UR5, UR4, UR18, 0x3 ;  /* 0x0000001204057291 */ /* 0x000fe2000f8e18ff */
[----:B------:R-:W-:-:S04]  /*3aa0*/  LOP3.LUT R11, R11, UR6, RZ, 0x3c, !PT ;  /* 0x000000060b0b7c12 */ /* 0x000fc8000f8e3cff */
[----:B--2---:R-:W-:-:S04]  /*3ab0*/  SHF.L.U32 R3, R11, 0x1f, RZ ;  /* 0x0000001f0b037819 */ /* 0x004fc800000006ff */
[----:B------:R-:W1:Y:S02]  /*3ac0*/  SYNCS.PHASECHK.TRANS64.TRYWAIT P0, [UR5], R3 ;  /* 0x00000003ff0075a7 */ /* 0x000e640008001105 */
[----:B-1----:R-:W-:Y:S05]  /*3ad0*/  @!P0 BRA `(.L_x_68) ;  /* 0x0000006800208947 */ /* 0x002fea0003800000 */
.L_x_138:
[----:B------:R-:W-:-:S04]  /*3ae0*/  UIADD3 UR4, UPT, UPT, UR4, 0x1, URZ ;  /* 0x0000000104047890 */ /* 0x000fc8000fffe0ff */
[----:B------:R-:W-:-:S04]  /*3af0*/  UISETP.NE.AND UP0, UPT, UR4, 0x3, UPT ;  /* 0x000000030400788c */ /* 0x000fc8000bf05270 */
[----:B------:R-:W-:Y:S02]  /*3b00*/  USEL UR5, URZ, 0x1, UP0 ;  /* 0x00000001ff057887 */ /* 0x000fe40008000000 */
[----:B------:R-:W-:-:S04]  /*3b10*/  USEL UR4, UR4, URZ, UP0 ;  /* 0x000000ff04047287 */ /* 0x000fc80008000000 */
[----:B------:R-:W-:Y:S01]  /*3b20*/  ULEA UR4, UR4, UR18, 0x3 ;  /* 0x0000001204047291 */ /* 0x000fe2000f8e18ff */
[----:B-1----:R-:W-:-:S04]  /*3b30*/  LOP3.LUT R3, R11, UR5, RZ, 0x3c, !PT ;  /* 0x000000050b037c12 */ /* 0x002fc8000f8e3cff */
[----:B------:R-:W-:-:S04]  /*3b40*/  SHF.L.U32 R3, R3, 0x1f, RZ ;  /* 0x0000001f03037819 */ /* 0x000fc800000006ff */
[----:B------:R-:W1:Y:S02]  /*3b50*/  SYNCS.PHASECHK.TRANS64.TRYWAIT P0, [UR4], R3 ;  /* 0x00000003ff0075a7 */ /* 0x000e640008001104 */
[----:B-1----:R-:W-:Y:S05]  /*3b60*/  @!P0 BRA `(.L_x_69) ;  /* 0x0000006800148947 */ /* 0x002fea0003800000 */
.L_x_140:
[----:B------:R-:W-:Y:S01]  /*3b70*/  NOP ;  /* 0x0000000000007918 */ /* 0x000fe20000000000 */
[----:B-1----:R-:W1:Y:S01]  /*3b80*/  LDS R0, [UR8+0x14] ;  /* 0x00001408ff007984 */ /* 0x002e620008000800 */
[----:B------:R-:W-:Y:S01]  /*3b90*/  ULOP3.LUT UR4, UR29, 0xffff, URZ, 0xc0, !UPT ;  /* 0x0000ffff1d047892 */ /* 0x000fe2000f8ec0ff */
[----:B------:R-:W-:Y:S01]  /*3ba0*/  UMOV UR5, 0xffff ;  /* 0x0000ffff00057882 */ /* 0x000fe20000000000 */
[----:B------:R-:W-:Y:S02]  /*3bb0*/  UMOV UR6, 0x1 ;  /* 0x0000000100067882 */ /* 0x000fe40000000000 */
[----:B------:R-:W-:-:S04]  /*3bc0*/  USHF.R.U32.HI UR4, URZ, 0x5, UR4 ;  /* 0x00000005ff047899 */ /* 0x000fc80008011604 */
[----:B------:R-:W-:Y:S02]  /*3bd0*/  USHF.L.U32 UR5, UR5, UR4, URZ ;  /* 0x0000000405057299 */ /* 0x000fe400080006ff */
[----:B------:R-:W-:-:S04]  /*3be0*/  USHF.L.U32 UR4, UR6, UR4, URZ ;  /* 0x0000000406047299 */ /* 0x000fc800080006ff */
[----:B-1----:R-:W-:-:S04]  /*3bf0*/  LOP3.LUT R0, R0, UR5, RZ, 0xc0, !PT ;  /* 0x0000000500007c12 */ /* 0x002fc8000f8ec0ff */
[----:B------:R-:W-:-:S13]  /*3c00*/  ISETP.NE.AND P0, PT, R0, UR5, PT ;  /* 0x0000000500007c0c */ /* 0x000fda000bf05270 */
[----:B------:R-:W-:Y:S05]  /*3c10*/  @P0 BRA `(.L_x_70) ;  /* 0x0000000000580947 */ /* 0x000fea0003800000 */
[----:B------:R-:W1:Y:S02]  /*3c20*/  LDS R0, [UR8+0x18] ;  /* 0x00001808ff007984 */ /* 0x000e640008000800 */
[----:B-1----:R-:W-:-:S04]  /*3c30*/  LOP3.LUT R0, R0, UR4, RZ, 0xc0, !PT ;  /* 0x0000000400007c12 */ /* 0x002fc8000f8ec0ff */
[----:B------:R-:W-:-:S13]  /*3c40*/  ISETP.NE.AND P0, PT, R0, UR4, PT ;  /* 0x0000000400007c0c */ /* 0x000fda000bf05270 */
[----:B------:R-:W-:Y:S05]  /*3c50*/  @P0 BRA `(.L_x_71) ;  /* 0x00000000003c0947 */ /* 0x000fea0003800000 */
[----:B------:R-:W1:Y:S01]  /*3c60*/  S2R R2, SR_LANEID ;  /* 0x0000000000027919 */ /* 0x000e620000000000 */
[----:B------:R-:W-:Y:S01]  /*3c70*/  ULOP3.LUT UR5, URZ, UR5, URZ, 0x33, !UPT ;  /* 0x00000005ff057292 */ /* 0x000fe2000f8e33ff */
[----:B------:R-:W-:Y:S01]  /*3c80*/  LOP3.LUT R4, RZ, UR4, RZ, 0x33, !PT ;  /* 0x00000004ff047c12 */ /* 0x000fe2000f8e33ff */
[----:B------:R-:W-:Y:S02]  /*3c90*/  VOTEU.ANY UR4, UPT, PT ;  /* 0x0000000000047886 */ /* 0x000fe400038e0100 */
[----:B------:R-:W-:Y:S01]  /*3ca0*/  UFLO.U32 UR4, UR4 ;  /* 0x00000004000472bd */ /* 0x000fe200080e0000 */
[----:B------:R-:W2:Y:S01]  /*3cb0*/  REDUX UR6, R4 ;  /* 0x00000000040673c4 */ /* 0x000ea20000000000 */
[----:B------:R-:W-:-:S06]  /*3cc0*/  IMAD.U32 R0, RZ, RZ, UR5 ;  /* 0x00000005ff007e24 */ /* 0x000fcc000f8e00ff */
[----:B------:R3:W-:Y:S01]  /*3cd0*/  UTCATOMSWS.AND URZ, UR5 ;  /* 0x0000000500ff79e3 */ /* 0x0007e20008000000 */
[----:B------:R-:W4:Y:S01]  /*3ce0*/  REDUX UR7, R0 ;  /* 0x00000000000773c4 */ /* 0x000f220000000000 */
[----:B-1----:R-:W-:Y:S01]  /*3cf0*/  ISETP.EQ.U32.AND P0, PT, R2, UR4, PT ;  /* 0x0000000402007c0c */ /* 0x002fe2000bf02070 */
[----:B--2---:R-:W-:Y:S01]  /*3d00*/  IMAD.U32 R2, RZ, RZ, UR6 ;  /* 0x00000006ff027e24 */ /* 0x004fe2000f8e00ff */
[----:B----4-:R-:W-:-:S11]  /*3d10*/  MOV R3, UR7 ;  /* 0x0000000700037c02 */ /* 0x010fd60008000f00 */
[----:B------:R3:W-:Y:S04]  /*3d20*/  @P0 ATOMS.AND RZ, [UR8+0x14], R3 ;  /* 0x00001403ffff098c */ /* 0x0007e8000a800008 */
[----:B------:R3:W-:Y:S01]  /*3d30*/  @P0 ATOMS.AND RZ, [UR8+0x18], R2 ;  /* 0x00001802ffff098c */ /* 0x0007e2000a800008 */
[----:B------:R-:W-:Y:S05]  /*3d40*/  BRA `(.L_x_72) ;  /* 0x0000000000147947 */ /* 0x000fea0003800000 */
.L_x_71:
[----:B------:R-:W-:Y:S02]  /*3d50*/  MOV R2, 0x3d70 ;  /* 0x00003d7000027802 */ /* 0x000fe40000000f00 */
[----:B-----5:R-:W-:Y:S05]  /*3d60*/  CALL.REL.NOINC `($__internal_0_$__cuda_sm10x_tcgen05_guardrail_trap_col_being_dealloced_not_returned_by_alloc) ;  /* 0x0000006800347944 */ /* 0x020fea0003c00000 */
[----:B------:R-:W-:Y:S05]  /*3d70*/  BRA `(.L_x_72) ;  /* 0x0000000000087947 */ /* 0x000fea0003800000 */
.L_x_70:
[----:B------:R-:W-:Y:S02]  /*3d80*/  MOV R2, 0x3da0 ;  /* 0x00003da000027802 */ /* 0x000fe40000000f00 */
[----:B-----5:R-:W-:Y:S05]  /*3d90*/  CALL.REL.NOINC `($__internal_2_$__cuda_sm10x_tcgen05_guardrail_trap_unallocated_columns_being_dealloced) ;  /* 0x0000006800407944 */ /* 0x020fea0003c00000 */
.L_x_72:
[----:B------:R-:W-:Y:S01]  /*3da0*/  NOP ;  /* 0x0000000000007918 */ /* 0x000fe20000000000 */
[----:B---3--:R-:W-:Y:S05]  /*3db0*/  EXIT ;  /* 0x000000000000794d */ /* 0x008fea0003800000 */
.L_x_55:
[----:B------:R-:W-:-:S09]  /*3dc0*/  UISETP.NE.OR UP0, UPT, UR18, 0x3, !UP3 ;  /* 0x000000031200788c */ /* 0x000fd2000df05670 */
[----:B------:R-:W-:Y:S05]  /*3dd0*/  BRA.U UP0, `(.L_x_73) ;  /* 0x0000000d00847547 */ /* 0x000fea000b800000 */
[----:B------:R-:W2:Y:S01]  /*3de0*/  LDCU.64 UR6, c[0x0][0x888] ;  /* 0x00011100ff0677ac */ /* 0x000ea20008000a00 */
[----:B------:R-:W-:Y:S02]  /*3df0*/  HFMA2 R9, -RZ, RZ, 0, 0 ;  /* 0x00000000ff097431 */ /* 0x000fe400000001ff */
[----:B------:R-:W-:Y:S01]  /*3e00*/  IMAD.MOV.U32 R11, RZ, RZ, 0x1 ;  /* 0x00000001ff0b7424 */ /* 0x000fe200078e00ff */
[----:B------:R-:W-:Y:S01]  /*3e10*/  MOV R8, 0x5000 ;  /* 0x0000500000087802 */ /* 0x000fe20000000f00 */
[----:B------:R-:W3:Y:S01]  /*3e20*/  LDCU UR37, c[0x0][0x370] ;  /* 0x00006e00ff2577ac */ /* 0x000ee20008000800 */
[----:B------:R-:W-:Y:S01]  /*3e30*/  IMAD.MOV.U32 R10, RZ, RZ, RZ ;  /* 0x000000ffff0a7224 */ /* 0x000fe200078e00ff */
[----:B------:R-:W3:Y:S01]  /*3e40*/  LDCU.128 UR40, c[0x0][0xb10] ;  /* 0x00016200ff2877ac */ /* 0x000ee20008000c00 */
[----:B------:R-:W4:Y:S01]  /*3e50*/  LDCU UR31, c[0x0][0x374] ;  /* 0x00006e80ff1f77ac */ /* 0x000f220008000800 */
[----:B------:R-:W1:Y:S01]  /*3e60*/  LDCU.64 UR38, c[0x0][0x890] ;  /* 0x00011200ff2677ac */ /* 0x000e620008000a00 */
[----:B------:R-:W1:Y:S01]  /*3e70*/  LDCU UR21, c[0x0][0xb0c] ;  /* 0x00016180ff1577ac */ /* 0x000e620008000800 */
[----:B------:R-:W1:Y:S01]  /*3e80*/  LDCU UR51, c[0x0][0xb20] ;  /* 0x00016400ff3377ac */ /* 0x000e620008000800 */
[----:B------:R-:W1:Y:S01]  /*3e90*/  LDCU UR4, c[0x0][0xb30] ;  /* 0x00016600ff0477ac */ /* 0x000e620008000800 */
[----:B--2---:R-:W-:Y:S01]  /*3ea0*/  UISETP.NE.U32.AND UP0, UPT, UR6, URZ, UPT ;  /* 0x000000ff0600728c */ /* 0x004fe2000bf05070 */
[----:B------:R-:W-:Y:S01]  /*3eb0*/  UMOV UR29, 0x400 ;  /* 0x00000400001d7882 */ /* 0x000fe20000000000 */
[----:B---3--:R-:W-:-:S02]  /*3ec0*/  UIMAD.WIDE.U32 UR48, UR37, UR40, URZ ;  /* 0x00000028253072a5 */ /* 0x008fc4000f8e00ff */
[----:B------:R-:W-:Y:S02]  /*3ed0*/  UISETP.NE.AND.EX UP5, UPT, UR7, URZ, UPT, UP0 ;  /* 0x000000ff0700728c */ /* 0x000fe4000bfa5300 */
[----:B----4-:R-:W-:Y:S02]  /*3ee0*/  UIMAD.WIDE.U32 UR6, UR31, UR43, URZ ;  /* 0x0000002b1f0672a5 */ /* 0x010fe4000f8e00ff */
[----:B------:R-:W-:Y:S02]  /*3ef0*/  ULEA UR29, UR5, UR29, 0x18 ;  /* 0x0000001d051d7291 */ /* 0x000fe4000f8ec0ff */
[----:B-1----:R-:W-:Y:S02]  /*3f00*/  UISETP.NE.U32.AND UP6, UPT, UR38, URZ, UPT ;  /* 0x000000ff2600728c */ /* 0x002fe4000bfc5070 */
[----:B------:R-:W-:Y:S02]  /*3f10*/  UIADD3 UR44, UPT, UPT, UR29, 0xa0, URZ ;  /* 0x000000a01d2c7890 */ /* 0x000fe4000fffe0ff */
[----:B------:R-:W-:Y:S01]  /*3f20*/  UISETP.NE.AND UP0, UPT, UR15, 0x1, UPT ;  /* 0x000000010f00788c */ /* 0x000fe2000bf05270 */
[----:B------:R-:W-:Y:S01]  /*3f30*/  UMOV UR48, UR49 ;  /* 0x0000003100307c82 */ /* 0x000fe20008000000 */
[----:B------:R-:W-:Y:S01]  /*3f40*/  UMOV UR45, UR7 ;  /* 0x00000007002d7c82 */ /* 0x000fe20008000000 */
[----:B------:R-:W-:Y:S01]  /*3f50*/  UISETP.NE.AND UP0, UPT, UR21, 0x1, UPT ;  /* 0x000000011500788c */ /* 0x000fe2000bf05270 */
[----:B------:R-:W1:Y:S01]  /*3f60*/  LDCU.64 UR52, c[0x0][0x348] ;  /* 0x00006900ff3477ac */ /* 0x000e620008000a00 */
[----:B------:R-:W-:-:S02]  /*3f70*/  UPLOP3.LUT UP1, UPT, UPT, UPT, UPT, 0x40, 0x4 ;  /* 0x000000000004789c */ /* 0x000fc40003f2e870 */
[----:B------:R-:W-:Y:S01]  /*3f80*/  UISETP.GE.AND UP3, UPT, UR15, 0x1, UPT ;  /* 0x000000010f00788c */ /* 0x000fe2000bf66270 */
[----:B------:R-:W2:Y:S01]  /*3f90*/  LDCU.64 UR22, c[0x0][0xb28] ;  /* 0x00016500ff1677ac */ /* 0x000ea20008000a00 */
[----:B------:R-:W-:Y:S02]  /*3fa0*/  UISETP.NE.AND.EX UP6, UPT, UR39, URZ, UPT, UP6 ;  /* 0x000000ff2700728c */ /* 0x000fe4000bfc5360 */
[----:B------:R-:W-:Y:S02]  /*3fb0*/  UPRMT UR44, UR5, 0x654, UR44 ;  /* 0x00000654052c7896 */ /* 0x000fe4000800002c */
[----:B------:R-:W-:Y:S02]  /*3fc0*/  USHF.R.U32.HI UR48, URZ, UR41, UR48 ;  /* 0x00000029ff307299 */ /* 0x000fe40008011630 */
[----:B------:R-:W-:Y:S02]  /*3fd0*/  USHF.R.U32.HI UR45, URZ, UR51, UR45 ;  /* 0x00000033ff2d7299 */ /* 0x000fe4000801162d */
[----:B------:R-:W-:-:S02]  /*3fe0*/  UISETP.NE.AND UP0, UPT, UR42, 0x1, UPT ;  /* 0x000000012a00788c */ /* 0x000fc4000bf05270 */
[----:B------:R-:W-:-:S11]  /*3ff0*/  UISETP.NE.AND UP4, UPT, UR4, 0x1, UPT ;  /* 0x000000010400788c */ /* 0x000fd6000bf85270 */
.L_x_81:
[C---:B------:R-:W-:Y:S02]  /*4000*/  LEA R3, R10.reuse, UR29, 0x3 ;  /* 0x0000001d0a037c11 */ /* 0x040fe4000f8e18ff */
[----:B------:R-:W-:Y:S02]  /*4010*/  SHF.L.U32 R0, R9, 0x1f, RZ ;  /* 0x0000001f09007819 */ /* 0x000fe400000006ff */
[----:B------:R-:W-:Y:S02]  /*4020*/  LEA R5, R10, UR29, 0x4 ;  /* 0x0000001d0a057c11 */ /* 0x000fe4000f8e20ff */
[----:B---3--:R-:W3:Y:S02]  /*4030*/  SYNCS.PHASECHK.TRANS64.TRYWAIT P0, [R3+URZ+0xc0], R0 ;  /* 0x0000c000030075a7 */ /* 0x008ee400080011ff */
[----:B---3--:R-:W-:Y:S05]  /*4040*/  @!P0 BRA `(.L_x_74) ;  /* 0x0000006000f48947 */ /* 0x008fea0003800000 */
.L_x_141:
[----:B------:R-:W4:Y:S01]  /*4050*/  LDS.128 R4, [R5+0x140] ;  /* 0x0001400005047984 */ /* 0x000f220000000c00 */
[----:B------:R-:W-:Y:S01]  /*4060*/  UISETP.GE.AND UP0, UPT, UR15, 0x1, UPT ;  /* 0x000000010f00788c */ /* 0x000fe2000bf06270 */
[----:B------:R-:W-:Y:S01]  /*4070*/  @!PT LDS RZ, [RZ] ;  /* 0x00000000fffff984 */ /* 0x000fe20000000800 */
[----:B------:R-:W-:Y:S01]  /*4080*/  @!PT LDS RZ, [RZ] ;  /* 0x00000000fffff984 */ /* 0x000fe20000000800 */
[----:B------:R-:W-:Y:S01]  /*4090*/  @!PT LDS RZ, [RZ] ;  /* 0x00000000fffff984 */ /* 0x000fe20000000800 */
[----:B------:R-:W-:Y:S01]  /*40a0*/  @!PT LDS RZ, [RZ] ;  /* 0x00000000fffff984 */ /* 0x000fe20000000800 */
[----:B------:R1:W-:Y:S06]  /*40b0*/  MEMBAR.ALL.CTA ;  /* 0x0000000000007992 */ /* 0x0003ec0000008000 */
[----:B-1----:R-:W1:Y:S01]  /*40c0*/  FENCE.VIEW.ASYNC.S ;  /* 0x00000000000073c6 */ /* 0x002e620000000000 */
[----:B----4-:R-:W-:Y:S11]  /*40d0*/  LOP3.LUT P0, RZ, R6, 0x1, RZ, 0xc0, !PT ;  /* 0x0000000106ff7812 */ /* 0x010ff6000780c0ff */
[----:B------:R-:W-:Y:S02]  /*40e0*/  @!UPT UIADD3 URZ, UPT, UPT, URZ, URZ, URZ ;  /* 0x000000fffffff290 */ /* 0x000fe4000fffe0ff */
[----:B-1----:R-:W-:Y:S01]  /*40f0*/  VOTEU.ANY UP3, P0 ;  /* 0x0000000000ff7886 */ /* 0x002fe20000060100 */
[----:B------:R-:W-:Y:S11]  /*4100*/  PLOP3.LUT P0, PT, PT, PT, UP3, 0x80, 0x8 ;  /* 0x000000000008781c */ /* 0x000ff60003f0f038 */
[----:B------:R-:W-:Y:S02]  /*4110*/  @!UPT UIADD3 URZ, UPT, UPT, URZ, URZ, URZ ;  /* 0x000000fffffff290 */ /* 0x000fe4000fffe0ff */
[----:B---3--:R-:W-:Y:S02]  /*4120*/  @P0 SHF.R.U32.HI R0, RZ, 0x10, R5 ;  /* 0x00000010ff000819 */ /* 0x008fe40000011605 */
[----:B------:R-:W-:Y:S02]  /*4130*/  @P0 MOV R2, R4 ;  /* 0x0000000400020202 */ /* 0x000fe40000000f00 */
[----:B------:R-:W-:Y:S01]  /*4140*/  @P0 R2UR UR4, R0 ;  /* 0x00000000000402ca */ /* 0x000fe200000e0000 */
[----:B------:R-:W-:Y:S01]  /*4150*/  VIADD R0, R3, 0xd0 ;  /* 0x000000d003007836 */ /* 0x000fe20000000000 */
[----:B------:R-:W-:Y:S02]  /*4160*/  @P0 LOP3.LUT R4, R5, 0xffff, RZ, 0xc0, !PT ;  /* 0x0000ffff05040812 */ /* 0x000fe400078ec0ff */
[----:B------:R-:W-:Y:S02]  /*4170*/  @P0 R2UR UR6, R2 ;  /* 0x00000000020602ca */ /* 0x000fe400000e0000 */
[----:B------:R-:W-:Y:S02]  /*4180*/  PRMT R0, RZ, 0x654, R0 ;  /* 0x00000654ff007816 */ /* 0x000fe40000000000 */
[----:B------:R-:W-:Y:S02]  /*4190*/  @P0 R2UR UR5, R4 ;  /* 0x00000000040502ca */ /* 0x000fe400000e0000 */
[----:B------:R1:W-:Y:S03]  /*41a0*/  SYNCS.ARRIVE.TRANS64.RED.A1T0 RZ, [R0+URZ], RZ ;  /* 0x000000ff00ff79a7 */ /* 0x0003e600081004ff */
[----:B------:R-:W-:Y:S04]  /*41b0*/  @UP3 UMOV UR30, UR4 ;  /* 0x00000004001e3c82 */ /* 0x000fe80008000000 */
[----:B------:R-:W-:Y:S04]  /*41c0*/  @UP3 UMOV UR14, UR6 ;  /* 0x00000006000e3c82 */ /* 0x000fe80008000000 */
[----:B------:R-:W-:Y:S01]  /*41d0*/  @UP3 UMOV UR13, UR5 ;  /* 0x00000005000d3c82 */ /* 0x000fe20008000000 */
[----:B------:R-:W-:Y:S05]  /*41e0*/  BRA.U !UP0, `(.L_x_75) ;  /* 0x0000000108c07547 */ /* 0x000fea000b800000 */
[----:B------:R-:W-:Y:S02]  /*41f0*/  UIMAD.WIDE.U32 UR8, UR13, UR43, URZ ;  /* 0x0000002b0d0872a5 */ /* 0x000fe4000f8e00ff */
[----:B------:R-:W-:Y:S02]  /*4200*/  UP2UR UR12, UPR, URZ, 0x4 ;  /* 0x00000004ff0c7883 */ /* 0x000fe40008000000 */
[----:B------:R-:W-:Y:S02]  /*4210*/  UISETP.NE.AND UP2, UPT, UR42, 0x1, UPT ;  /* 0x000000012a00788c */ /* 0x000fe4000bf45270 */
[----:B------:R-:W-:Y:S02]  /*4220*/  UIMAD.WIDE.U32 UR10, UR14, UR40, URZ ;  /* 0x000000280e0a72a5 */ /* 0x000fe4000f8e00ff */
[----:B------:R-:W-:Y:S02]  /*4230*/  USEL UR4, UR31, UR45, !UP2 ;  /* 0x0000002d1f047287 */ /* 0x000fe4000d000000 */
[----:B------:R-:W-:Y:S02]  /*4240*/  UISETP.NE.AND UP0, UPT, UR21, 0x1, UPT ;  /* 0x000000011500788c */ /* 0x000fe4000bf05270 */
[----:B------:R-:W-:Y:S02]  /*4250*/  UP2UR UR20, UPR, URZ, 0x2 ;  /* 0x00000002ff147883 */ /* 0x000fe40008000000 */
[----:B------:R-:W-:Y:S02]  /*4260*/  UISETP.NE.AND UP1, UPT, UR15, 0x1, UPT ;  /* 0x000000010f00788c */ /* 0x000fe4000bf25270 */
[----:B--2---:R-:W-:Y:S02]  /*4270*/  UIMAD.WIDE.U32 UR16, UR4, UR22, URZ ;  /* 0x00000016041072a5 */ /* 0x004fe4000f8e00ff */
[----:B------:R-:W-:Y:S01]  /*4280*/  USEL UR7, UR37, UR48, !UP0 ;  /* 0x0000003025077287 */ /* 0x000fe2000c000000 */
[----:B------:R-:W-:Y:S02]  /*4290*/  UMOV UR5, UR9 ;  /* 0x0000000900057c82 */ /* 0x000fe40008000000 */
[----:B------:R-:W-:Y:S02]  /*42a0*/  USHF.R.U32.HI UR6, URZ, UR51, UR5 ;  /* 0x00000033ff067299 */ /* 0x000fe40008011605 */
[----:B------:R-:W-:Y:S02]  /*42b0*/  UIMAD.WIDE.U32 UR18, UR7, UR22, URZ ;  /* 0x00000016071272a5 */ /* 0x000fe4000f8e00ff */
[----:B------:R-:W-:Y:S02]  /*42c0*/  USEL UR6, UR13, UR6, !UP2 ;  /* 0x000000060d067287 */ /* 0x000fe4000d000000 */
[----:B------:R-:W-:Y:S01]  /*42d0*/  UISETP.NE.AND UP2, UPT, UR12, URZ, UPT ;  /* 0x000000ff0c00728c */ /* 0x000fe2000bf45270 */
[----:B------:R-:W-:Y:S01]  /*42e0*/  UMOV UR5, UR11 ;  /* 0x0000000b00057c82 */ /* 0x000fe20008000000 */
[----:B------:R-:W-:Y:S02]  /*42f0*/  UIMAD.WIDE.U32 UR10, UR6, UR22, URZ ;  /* 0x00000016060a72a5 */ /* 0x000fe4000f8e00ff */
[----:B------:R-:W-:Y:S03]  /*4300*/  USHF.R.U32.HI UR8, URZ, UR41, UR5 ;  /* 0x00000029ff087299 */ /* 0x000fe60008011605 */
[----:B------:R-:W-:Y:S02]  /*4310*/  UMOV UR5, UR17 ;  /* 0x0000001100057c82 */ /* 0x000fe40008000000 */
[----:B------:R-:W-:Y:S03]  /*4320*/  @UP1 USHF.R.U32.HI UR4, URZ, UR23, UR5 ;  /* 0x00000017ff041299 */ /* 0x000fe60008011605 */
[----:B------:R-:W-:Y:S01]  /*4330*/  UMOV UR5, UR19 ;  /* 0x0000001300057c82 */ /* 0x000fe20008000000 */
[----:B------:R-:W-:Y:S02]  /*4340*/  UIMAD UR4, UR15, UR4, URZ ;  /* 0x000000040f0472a4 */ /* 0x000fe4000f8e02ff */
[----:B------:R-:W-:Y:S02]  /*4350*/  @UP1 USHF.R.U32.HI UR7, URZ, UR23, UR5 ;  /* 0x00000017ff071299 */ /* 0x000fe40008011605 */
[----:B------:R-:W-:Y:S02]  /*4360*/  USEL UR5, UR14, UR8, !UP0 ;  /* 0x000000080e057287 */ /* 0x000fe4000c000000 */
[----:B------:R-:W-:Y:S02]  /*4370*/  UIMAD UR8, UR15, UR7, URZ ;  /* 0x000000070f0872a4 */ /* 0x000fe4000f8e02ff */
[----:B------:R-:W-:Y:S03]  /*4380*/  UISETP.GE.AND UP0, UPT, UR6, UR4, UPT ;  /* 0x000000040600728c */ /* 0x000fe6000bf06270 */
[----:B------:R-:W-:Y:S01]  /*4390*/  UMOV UR4, UR11 ;  /* 0x0000000b00047c82 */ /* 0x000fe20008000000 */
[----:B------:R-:W-:Y:S02]  /*43a0*/  UISETP.GE.OR UP0, UPT, UR5, UR8, UP0 ;  /* 0x000000080500728c */ /* 0x000fe40008706670 */
[----:B------:R-:W-:Y:S02]  /*43b0*/  USHF.R.U32.HI UR4, URZ, UR23, UR4 ;  /* 0x00000017ff047299 */ /* 0x000fe40008011604 */
[----:B------:R-:W-:Y:S02]  /*43c0*/  UIMAD.WIDE.U32 UR8, UR5, UR22, URZ ;  /* 0x00000016050872a5 */ /* 0x000fe4000f8e00ff */
[----:B------:R-:W-:Y:S04]  /*43d0*/  USEL UR10, UR6, UR4, !UP1 ;  /* 0x00000004060a7287 */ /* 0x000fe8000c800000 */
[----:B------:R-:W-:Y:S01]  /*43e0*/  UIADD3 UR11, UPT, UPT, -UR10, URZ, URZ ;  /* 0x000000ff0a0b7290 */ /* 0x000fe2000fffe1ff */
[----:B------:R-:W-:Y:S02]  /*43f0*/  @!UP0 UMOV UR4, UR9 ;  /* 0x0000000900048c82 */ /* 0x000fe40008000000 */
[----:B------:R-:W-:Y:S02]  /*4400*/  @!UP0 USHF.R.U32.HI UR4, URZ, UR23, UR4 ;  /* 0x00000017ff048299 */ /* 0x000fe40008011604 */
[----:B------:R-:W-:Y:S02]  /*4410*/  UIMAD UR8, UR15, UR11, UR6 ;  /* 0x0000000b0f0872a4 */ /* 0x000fe4000f8e0206 */
[----:B------:R-:W-:Y:S02]  /*4420*/  @!UP0 USEL UR4, UR5, UR4, !UP1 ;  /* 0x0000000405048287 */ /* 0x000fe4000c800000 */
[----:B------:R-:W-:Y:S02]  /*4430*/  UISETP.NE.AND UP1, UPT, UR20, URZ, UPT ;  /* 0x000000ff1400728c */ /* 0x000fe4000bf25270 */
[----:B------:R-:W-:Y:S02]  /*4440*/  @!UP0 UIMAD UR7, UR7, UR8, UR4 ;  /* 0x00000008070782a4 */ /* 0x000fe4000f8e0204 */
[----:B------:R-:W-:Y:S02]  /*4450*/  @!UP0 UIADD3 UR9, UPT, UPT, UR10, -UR4, URZ ;  /* 0x800000040a098290 */ /* 0x000fe4000fffe0ff */
[----:B------:R-:W-:Y:S02]  /*4460*/  UIADD3 UR8, UPT, UPT, -UR6, URZ, URZ ;  /* 0x000000ff06087290 */ /* 0x000fe4000fffe1ff */
[----:B------:R-:W-:Y:S02]  /*4470*/  UIADD3 UR4, UPT, UPT, -UR5, URZ, URZ ;  /* 0x000000ff05047290 */ /* 0x000fe4000fffe1ff */
[----:B------:R-:W-:Y:S03]  /*4480*/  @!UP0 UIMAD UR6, UR9, UR15, UR5 ;  /* 0x0000000f090682a4 */ /* 0x000fe6000f8e0205 */
[----:B------:R-:W-:Y:S01]  /*4490*/  @!UP0 UMOV UR5, UR7 ;  /* 0x0000000700058c82 */ /* 0x000fe20008000000 */
[----:B------:R-:W-:Y:S02]  /*44a0*/  UIMAD UR7, UR21, UR4, UR14 ;  /* 0x00000004150772a4 */ /* 0x000fe4000f8e020e */
[----:B------:R-:W-:Y:S02]  /*44b0*/  UIMAD UR4, UR42, UR8, UR13 ;  /* 0x000000082a0472a4 */ /* 0x000fe4000f8e020d */
[----:B------:R-:W-:Y:S02]  /*44c0*/  UIMAD UR14, UR5, UR21, UR7 ;  /* 0x00000015050e72a4 */ /* 0x000fe4000f8e0207 */
[----:B------:R-:W-:Y:S11]  /*44d0*/  UIMAD UR13, UR6, UR42, UR4 ;  /* 0x0000002a060d72a4 */ /* 0x000ff6000f8e0204 */
[----:B------:R-:W-:Y:S01]  /*44e0*/  @!UPT UIADD3 URZ, UPT, UPT, URZ, URZ, URZ ;  /* 0x000000fffffff290 */ /* 0x000fe2000fffe0ff */
.L_x_75:
[----:B------:R-:W3:Y:S01]  /*44f0*/  @!UP4 LDCU.128 UR8, c[0x0][0xb10] ;  /* 0x00016200ff08c7ac */ /* 0x000ee20008000c00 */
[----:B------:R-:W-:Y:S02]  /*4500*/  ISETP.NE.U32.AND P0, PT, RZ, UR38, PT ;  /* 0x00000026ff007c0c */ /* 0x000fe4000bf05070 */
[----:B------:R-:W-:Y:S02]  /*4510*/  SHF.L.U32 R2, R11, 0x1f, RZ ;  /* 0x0000001f0b027819 */ /* 0x000fe400000006ff */
[----:B------:R-:W-:Y:S01]  /*4520*/  ISETP.NE.AND.EX P0, PT, RZ, UR39, PT, P0 ;  /* 0x00000027ff007c0c */ /* 0x000fe2000bf05300 */
[----:B------:R-:W4:Y:S01]  /*4530*/  @!UP4 LDCU UR5, c[0x0][0xb0c] ;  /* 0x00016180ff05c7ac */ /* 0x000f220008000800 */
[----:B---3--:R-:W-:Y:S07]  /*4540*/  UIMAD.WIDE.U32 UR6, UR14, UR8, URZ ;  /* 0x000000080e0672a5 */ /* 0x008fee000f8e00ff */
[----:B------:R-:W-:Y:S01]  /*4550*/  @!UP4 UMOV UR4, UR7 ;  /* 0x000000070004cc82 */ /* 0x000fe20008000000 */
[----:B----4-:R-:W-:Y:S02]  /*4560*/  @!UP4 UISETP.NE.AND UP0, UPT, UR5, 0x1, UPT ;  /* 0x000000010500c88c */ /* 0x010fe4000bf05270 */
[----:B------:R-:W-:Y:S02]  /*4570*/  @!UP4 USHF.R.U32.HI UR4, URZ, UR9, UR4 ;  /* 0x00000009ff04c299 */ /* 0x000fe40008011604 */
[----:B------:R-:W-:Y:S02]  /*4580*/  UIMAD.WIDE.U32 UR6, UR13, UR11, URZ ;  /* 0x0000000b0d0672a5 */ /* 0x000fe4000f8e00ff */
[----:B------:R-:W-:Y:S02]  /*4590*/  @!UP4 USEL UR8, UR14, UR4, !UP0 ;  /* 0x000000040e08c287 */ /* 0x000fe4000c000000 */
[----:B------:R-:W-:Y:S03]  /*45a0*/  @!UP4 UISETP.NE.AND UP0, UPT, UR10, 0x1, UPT ;  /* 0x000000010a00c88c */ /* 0x000fe6000bf05270 */
[----:B------:R-:W-:Y:S02]  /*45b0*/  @!UP4 UMOV UR6, UR7 ;  /* 0x000000070006cc82 */ /* 0x000fe40008000000 */
[----:B------:R-:W3:Y:S02]  /*45c0*/  @!UP4 LDCU UR4, c[0x0][0xb20] ;  /* 0x00016400ff04c7ac */ /* 0x000ee40008000800 */
[----:B---3--:R-:W-:Y:S04]  /*45d0*/  @!UP4 USHF.R.U32.HI UR6, URZ, UR4, UR6 ;  /* 0x00000004ff06c299 */ /* 0x008fe80008011606 */
[----:B------:R-:W-:Y:S04]  /*45e0*/  @!UP4 USEL UR6, UR13, UR6, !UP0 ;  /* 0x000000060d06c287 */ /* 0x000fe8000c000000 */
[----:B------:R-:W-:Y:S02]  /*45f0*/  @!UP4 UIADD3 UR4, UPT, UPT, -UR8, UR6, URZ ;  /* 0x000000060804c290 */ /* 0x000fe4000fffe1ff */
[----:B------:R-:W-:Y:S02]  /*4600*/  @!UP4 UIADD3 UR6, UPT, UPT, UR8, -UR6, URZ ;  /* 0x800000060806c290 */ /* 0x000fe4000fffe0ff */
[----:B------:R-:W-:Y:S02]  /*4610*/  @!UP4 UIMAD UR14, UR4, UR5, UR14 ;  /* 0x00000005040ec2a4 */ /* 0x000fe4000f8e020e */
[----:B------:R-:W-:Y:S01]  /*4620*/  @!UP4 UIMAD UR13, UR6, UR10, UR13 ;  /* 0x0000000a060dc2a4 */ /* 0x000fe2000f8e020d */
[----:B------:R-:W-:Y:S11]  /*4630*/  BRA.U UP1, `(.L_x_76) ;  /* 0x0000000101107547 */ /* 0x000ff6000b800000 */
[----:B-1----:R-:W-:Y:S04]  /*4640*/  MOV R0, UR50 ;  /* 0x0000003200007c02 */ /* 0x002fe80008000f00 */
[----:B------:R-:W-:Y:S04]  /*4650*/  SHF.L.U32 R3, R0, 0x1f, RZ ;  /* 0x0000001f00037819 */ /* 0x000fe800000006ff */
[----:B------:R-:W1:Y:S02]  /*4660*/  SYNCS.PHASECHK.TRANS64.TRYWAIT P1, [UR29+0xb8], R3 ;  /* 0x0000b803ff0075a7 */ /* 0x000e64000802111d */
[----:B-1----:R-:W-:Y:S05]  /*4670*/  @!P1 BRA `(.L_x_77) ;  /* 0x0000005c007c9947 */ /* 0x002fea0003800000 */
.L_x_76:
[----:B------:R-:W-:Y:S05]  /*4680*/  BRA.U !UP6, `(.L_x_78) ;  /* 0x000000010e407547 */ /* 0x000fea000b800000 */
[----:B------:R-:W-:Y:S01]  /*4690*/  UPLOP3.LUT UP2, UPT, UPT, UPT, UP5, 0x80, 0x8 ;  /* 0x000000000008789c */ /* 0x000fe20003f4f050 */
[----:B-1----:R-:W-:Y:S01]  /*46a0*/  HFMA2 R3, -RZ, RZ, 0, 5.9604644775390625e-08 ;  /* 0x00000001ff037431 */ /* 0x002fe200000001ff */
[----:B------:R-:W1:Y:S01]  /*46b0*/  LDCU.64 UR8, c[0x0][0x358] ;  /* 0x00006b00ff0877ac */ /* 0x000e620008000a00 */
[----:B------:R-:W-:Y:S03]  /*46c0*/  IMAD.MOV.U32 R0, RZ, RZ, 0x1 ;  /* 0x00000001ff007424 */ /* 0x000fe600078e00ff */
[----:B------:R-:W-:Y:S05]  /*46d0*/  PLOP3.LUT P1, PT, PT, PT, UP2, 0x80, 0x8 ;  /* 0x000000000008781c */ /* 0x000fea0003f2f028 */
[----:B------:R-:W3:Y:S01]  /*46e0*/  @UP2 LDCU.64 UR4, c[0x0][0x888] ;  /* 0x00011100ff0427ac */ /* 0x000ee20008000a00 */
[----:B------:R-:W-:Y:S07]  /*46f0*/  @UP2 UIMAD UR6, UR36, UR38, URZ ;  /* 0x00000026240622a4 */ /* 0x000fee000f8e02ff */
[----:B------:R-:W-:Y:S04]  /*4700*/  @P1 PRMT R6, R3, 0x7610, R6 ;  /* 0x0000761003061816 */ /* 0x000fe80000000006 */
[----:B------:R-:W-:Y:S05]  /*4710*/  @!P1 PRMT R6, R0, 0x7610, R6 ;  /* 0x0000761000069816 */ /* 0x000fea0000000006 */
[----:B------:R4:W-:Y:S01]  /*4720*/  STL.S16 [R1+0x50], R6 ;  /* 0x0000500601007387 */ /* 0x0009e20000100600 */
[----:B---3--:R-:W-:Y:S06]  /*4730*/  @UP2 UIMAD.WIDE UR4, UR6, 0x4, UR4 ;  /* 0x00000004060428a5 */ /* 0x008fec000f8e0204 */
[----:B------:R-:W-:Y:S02]  /*4740*/  IMAD.U32 R4, RZ, RZ, UR4 ;  /* 0x00000004ff047e24 */ /* 0x000fe4000f8e00ff */
[----:B------:R-:W-:Y:S03]  /*4750*/  IMAD.U32 R5, RZ, RZ, UR5 ;  /* 0x00000005ff057e24 */ /* 0x000fe6000f8e00ff */
[----:B------:R-:W3:Y:S02]  /*4760*/  @!UP2 LDCU UR4, c[0x0][0x880] ;  /* 0x00011000ff04a7ac */ /* 0x000ee40008000800 */
[----:B-1---5:R4:W5:Y:S02]  /*4770*/  @P1 LDG.E R155, desc[UR8][R4.64] ;  /* 0x00000008049b1981 */ /* 0x022964000c1e1900 */
[----:B---34-:R-:W-:Y:S07]  /*4780*/  @!P1 MOV R155, UR4 ;  /* 0x00000004009b9c02 */ /* 0x018fee0008000f00 */
.L_x_78:
[----:B-----5:R-:W-:Y:S01]  /*4790*/  @!P0 FSETP.EQ.AND P2, PT, R155, RZ, PT ;  /* 0x000000ff9b00820b */ /* 0x020fe20003f42000 */
[----:B------:R-:W-:Y:S01]  /*47a0*/  @!UPT UIADD3 URZ, UPT, UPT, URZ, URZ, URZ ;  /* 0x000000fffffff290 */ /* 0x000fe2000fffe0ff */
[----:B------:R-:W-:Y:S11]  /*47b0*/  @!P0 BRA `(.L_x_79) ;  /* 0x00000000001c8947 */ /* 0x000ff60003800000 */
[----:B------:R-:W-:Y:S01]  /*47c0*/  PLOP3.LUT P2, PT, PT, PT, UP2, 0x80, 0x8 ;  /* 0x000000000008781c */ /* 0x000fe20003f4f028 */
[----:B-1----:R-:W3:Y:S03]  /*47d0*/  LDL R0, [R1+0x50] ;  /* 0x0000500001007983 */ /* 0x002ee60000100800 */
[----:B------:R-:W-:Y:S02]  /*47e0*/  PLOP3.LUT P2, PT, P2, PT, PT, 0x8, 0x80 ;  /* 0x000000000080781c */ /* 0x000fe4000174e170 */
[----:B---3--:R-:W-:Y:S11]  /*47f0*/  LOP3.LUT P0, RZ, R0, 0xff, RZ, 0xc0, !PT ;  /* 0x000000ff00ff7812 */ /* 0x008ff6000780c0ff */
[----:B------:R-:W-:Y:S02]  /*4800*/  @!UPT UIADD3 URZ, UPT, UPT, URZ, URZ, URZ ;  /* 0x000000fffffff290 */ /* 0x000fe4000fffe0ff */
[----:B------:R-:W-:Y:S11]  /*4810*/  @P0 FSETP.EQ.AND P2, PT, R155, RZ, PT ;  /* 0x000000ff9b00020b */ /* 0x000ff60003f42000 */
[----:B------:R-:W-:Y:S02]  /*4820*/  @!UPT UIADD3 URZ, UPT, UPT, URZ, URZ, URZ ;  /* 0x000000fffffff290 */ /* 0x000fe4000fffe0ff */
.L_x_79:
[----:B------:R-:W3:Y:S01]  /*4830*/  SYNCS.PHASECHK.TRANS64.TRYWAIT P0, [UR29+0xa8], R2 ;  /* 0x0000a802ff0075a7 */ /* 0x000ee2000800111d */
[----:B------:R-:W-:Y:S02]  /*4840*/  ELECT P1, URZ, PT ;  /* 0x0000000000ff782f */ /* 0x000fe40003820000 */
[----:B------:R-:W-:Y:S01]  /*4850*/  IADD3 R10, PT, PT, R10, 0x1, RZ ;  /* 0x000000010a0a7810 */ /* 0x000fe20007ffe0ff */
[----:B---3--:R-:W-:Y:S10]  /*4860*/  @!P0 BRA `(.L_x_80) ;  /* 0x0000005c00188947 */ /* 0x008ff40003800000 */
.L_x_144:
[----:B------:R-:W-:Y:S01]  /*4870*/  PLOP3.LUT P1, PT, P2, P1, PT, 0xf2, 0x2f ;  /* 0x00000000002f781c */ /* 0x000fe20001723e72 */
[----:B------:R-:W-:Y:S01]  /*4880*/  UMOV UR6, 0x0 ;  /* 0x0000000000067882 */ /* 0x000fe20000000000 */
[----:B------:R-:W-:Y:S01]  /*4890*/  UMOV UR7, 0x10000000 ;  /* 0x1000000000077882 */ /* 0x000fe20000000000 */
[----:B------:R-:W-:Y:S01]  /*48a0*/  UMOV UR28, UR36 ;  /* 0x00000024001c7c82 */ /* 0x000fe20008000000 */
[----:B------:R-:W-:Y:S01]  /*48b0*/  UMOV UR12, UR36 ;  /* 0x00000024000c7c82 */ /* 0x000fe20008000000 */
[----:B------:R-:W-:Y:S01]  /*48c0*/  UMOV UR20, UR36 ;  /* 0x0000002400147c82 */ /* 0x000fe20008000000 */
[C---:B------:R-:W-:Y:S02]  /*48d0*/  ISETP.NE.AND P0, PT, R10.reuse, 0x2, PT ;  /* 0x000000020a00780c */ /* 0x040fe40003f05270 */
[----:B------:R-:W-:Y:S02]  /*48e0*/  LOP3.LUT R11, R11, 0x1, RZ, 0x3c, !PT ;  /* 0x000000010b0b7812 */ /* 0x000fe400078e3cff */
[----:B-1----:R-:W-:Y:S02]  /*48f0*/  SEL R0, RZ, 0x1, P0 ;  /* 0x00000001ff007807 */ /* 0x002fe40000000000 */
[----:B------:R-:W-:Y:S01]  /*4900*/  SEL R10, R10, RZ, P0 ;  /* 0x000000ff0a0a7207 */ /* 0x000fe20000000000 */
[----:B------:R-:W-:Y:S01]  /*4910*/  VOTEU.ALL UP0, P1 ;  /* 0x0000000000ff7886 */ /* 0x000fe20000800000 */
[----:B------:R-:W-:Y:S04]  /*4920*/  LOP3.LUT R9, R9, R0, RZ, 0x3c, !PT ;  /* 0x0000000009097212 */ /* 0x000fe800078e3cff */
[----:B------:R-:W-:Y:S02]  /*4930*/  @!UP0 UIADD3 UR4, UP1, UPT, UR52, 0x580, URZ ;  /* 0x0000058034048890 */ /* 0x000fe4000ff3e0ff */
[----:B------:R-:W-:Y:S02]  /*4940*/  @!UP0 USHF.L.U32 UR35, UR46, 0x7, URZ ;  /* 0x000000072e238899 */ /* 0x000fe400080006ff */
[----:B------:R-:W-:Y:S02]  /*4950*/  @!UP0 UIADD3.X UR5, UPT, UPT, URZ, UR53, URZ, UP1, !UPT ;  /* 0x00000035ff058290 */ /* 0x000fe40008ffe4ff */
[----:B------:R-:W-:Y:S02]  /*4960*/  @!UP0 UIMAD UR34, UR47, 0xa0, URZ ;  /* 0x000000a02f2288a4 */ /* 0x000fe4000f8e02ff */
[----:B------:R-:W-:Y:S02]  /*4970*/  @!UP0 UIADD3 UR32, UPT, UPT, UR29, 0x200, URZ ;  /* 0x000002001d208890 */ /* 0x000fe4000fffe0ff */
[----:B------:R-:W-:Y:S01]  /*4980*/  @!UP0 UIADD3 UR33, UPT, UPT, UR29, 0xa0, URZ ;  /* 0x000000a01d218890 */ /* 0x000fe2000fffe0ff */
[----:B------:R-:W-:Y:S01]  /*4990*/  VOTEU.ALL UP1, P1 ;  /* 0x0000000000ff7886 */ /* 0x000fe20000820000 */
[----:B------:R-:W-:Y:S02]  /*49a0*/  @!UP0 UIADD3 UR24, UPT, UPT, UR29, 0x1200, URZ ;  /* 0x000012001d188890 */ /* 0x000fe4000fffe0ff */
[----:B------:R-:W-:Y:S03]  /*49b0*/  @!UP0 UIADD3 UR26, UPT, UPT, UR34, 0x20, URZ ;  /* 0x00000020221a8890 */ /* 0x000fe6000fffe0ff */
[----:B------:R-:W-:Y:S01]  /*49c0*/  UMOV UR25, UR33 ;  /* 0x0000002100197c82 */ /* 0x000fe20008000000 */
[----:B------:R-:W-:Y:S01]  /*49d0*/  UMOV UR27, UR35 ;  /* 0x00000023001b7c82 */ /* 0x000fe20008000000 */
[----:B------:R1:W-:Y:S01]  /*49e0*/  @!UP1 UTMALDG.3D [UR32], [UR4], desc[UR6] ;  /* 0x00000620040095b4 */ /* 0x0003e20008011000 */
[----:B------:R-:W-:Y:S01]  /*49f0*/  VOTEU.ALL UP1, P1 ;  /* 0x0000000000ff7886 */ /* 0x000fe20000820000 */
[----:B------:R-:W-:Y:S02]  /*4a00*/  @!UP0 UIADD3 UR8, UPT, UPT, UR29, 0x2200, URZ ;  /* 0x000022001d088890 */ /* 0x000fe4000fffe0ff */
[----:B------:R-:W-:Y:S01]  /*4a10*/  @!UP0 UIADD3 UR10, UPT, UPT, UR34, 0x40, URZ ;  /* 0x00000040220a8890 */ /* 0x000fe2000fffe0ff */
[----:B------:R-:W-:Y:S01]  /*4a20*/  UMOV UR9, UR33 ;  /* 0x0000002100097c82 */ /* 0x000fe20008000000 */
[----:B------:R-:W-:Y:S01]  /*4a30*/  UMOV UR11, UR35 ;  /* 0x00000023000b7c82 */ /* 0x000fe20008000000 */
[----:B------:R-:W-:Y:S01]  /*4a40*/  @!UP1 UTMALDG.3D [UR24], [UR4], desc[UR6] ;  /* 0x00000618040095b4 */ /* 0x000fe20008011000 */
[----:B------:R-:W-:Y:S01]  /*4a50*/  VOTEU.ALL UP1, P1 ;  /* 0x0000000000ff7886 */ /* 0x000fe20000820000 */
[----:B------:R-:W-:Y:S02]  /*4a60*/  @!UP0 UIADD3 UR16, UPT, UPT, UR29, 0x3200, URZ ;  /* 0x000032001d108890 */ /* 0x000fe4000fffe0ff */
[----:B------:R-:W-:Y:S01]  /*4a70*/  @!UP0 UIADD3 UR18, UPT, UPT, UR34, 0x60, URZ ;  /* 0x0000006022128890 */ /* 0x000fe2000fffe0ff */
[----:B------:R-:W-:Y:S01]  /*4a80*/  UMOV UR17, UR33 ;  /* 0x0000002100117c82 */ /* 0x000fe20008000000 */
[----:B------:R-:W-:Y:S01]  /*4a90*/  UMOV UR19, UR35 ;  /* 0x0000002300137c82 */ /* 0x000fe20008000000 */
[----:B------:R3:W-:Y:S01]  /*4aa0*/  @!UP1 UTMALDG.3D [UR8], [UR4], desc[UR6] ;  /* 0x00000608040095b4 */ /* 0x0007e20008011000 */
[----:B------:R-:W-:Y:S02]  /*4ab0*/  UIADD3 UR47, UPT, UPT, UR13, UR58, URZ ;  /* 0x0000003a0d2f7290 */ /* 0x000fe4000fffe0ff */
[----:B------:R-:W-:Y:S02]  /*4ac0*/  UIADD3 UR46, UPT, UPT, UR14, UR59, URZ ;  /* 0x0000003b0e2e7290 */ /* 0x000fe4000fffe0ff */
[----:B------:R-:W-:Y:S01]  /*4ad0*/  UPLOP3.LUT UP1, UPT, UPT, UPT, UPT, 0x80, 0x8 ;  /* 0x000000000008789c */ /* 0x000fe20003f2f070 */
[----:B-1----:R-:W-:Y:S01]  /*4ae0*/  UMOV UR36, UR30 ;  /* 0x0000001e00247c82 */ /* 0x002fe20008000000 */
[----:B---3--:R-:W-:Y:S02]  /*4af0*/  @!UP0 UIADD3 UR8, UPT, UPT, UR29, 0x4200, URZ ;  /* 0x000042001d088890 */ /* 0x008fe4000fffe0ff */
[----:B------:R-:W-:Y:S01]  /*4b00*/  @!UP0 UIADD3 UR10, UPT, UPT, UR34, 0x80, URZ ;  /* 0x00000080220a8890 */ /* 0x000fe2000fffe0ff */
[----:B------:R-:W-:Y:S05]  /*4b10*/  VOTEU.ALL UP0, P1 ;  /* 0x0000000000ff7886 */ /* 0x000fea0000800000 */
[----:B------:R3:W-:Y:S01]  /*4b20*/  @!UP0 UTMALDG.3D [UR16], [UR4], desc[UR6] ;  /* 0x00000610040085b4 */ /* 0x0007e20008011000 */
[----:B------:R-:W-:Y:S05]  /*4b30*/  VOTEU.ALL UP0, P1 ;  /* 0x0000000000ff7886 */ /* 0x000fea0000800000 */
[----:B------:R3:W-:Y:S01]  /*4b40*/  @!UP0 UTMALDG.3D [UR8], [UR4], desc[UR6] ;  /* 0x00000608040085b4 */ /* 0x0007e20008011000 */
[----:B------:R3:W-:Y:S01]  /*4b50*/  @!P1 SYNCS.ARRIVE.TRANS64.RED.A0TR RZ, [UR29+0xa0], R8 ;  /* 0x0000a008ffff99a7 */ /* 0x0007e2000830041d */
[----:B------:R-:W-:Y:S01]  /*4b60*/  SYNCS.ARRIVE.TRANS64.RED.A1T0 RZ, [UR44], RZ ;  /* 0x000000ffffff79a7 */ /* 0x000fe2000810042c */
[----:B------:R-:W-:Y:S05]  /*4b70*/  BRA.U UP3, `(.L_x_81) ;  /* 0xfffffff503207547 */ /* 0x000fea000b83ffff */
[----:B------:R-:W-:Y:S07]  /*4b80*/  MOV R0, UR29 ;  /* 0x0000001d00007c02 */ /* 0x000fee0008000f00 */
.L_x_82:
[----:B-1----:R-:W-:-:S04]  /*4b90*/  SHF.L.U32 R3, R11, 0x1f, RZ ;  /* 0x0000001f0b037819 */ /* 0x002fc800000006ff */
[----:B------:R1:W4:Y:S03]  /*4ba0*/  SYNCS.PHASECHK.TRANS64.TRYWAIT P0, [R0+URZ+0xa8], R3 ;  /* 0x0000a803000075a7 */ /* 0x00032600080011ff */
[----:B----4-:R-:W-:Y:S05]  /*4bb0*/  @!P0 NANOSLEEP.SYNCS 0x989680 ;  /* 0x009896800000895d */ /* 0x010fea0003900000 */
[----:B------:R-:W4:Y:S02]  /*4bc0*/  @!P0 SYNCS.PHASECHK.TRANS64 P0, [R0+URZ+0xa8], R3 ;  /* 0x0000a803000085a7 */ /* 0x000f2400080010ff */
[----:B--234-:R-:W-:Y:S05]  /*4bd0*/  @P0 EXIT ;  /* 0x000000000000094d */ /* 0x01cfea0003800000 */
[----:B------:R-:W-:Y:S05]  /*4be0*/  BRA `(.L_x_82) ;  /* 0xfffffffc00e87947 */ /* 0x000fea000383ffff */
.L_x_73:
[----:B------:R-:W-:-:S06]  /*4bf0*/  UISETP.GE.AND UP0, UPT, UR18, 0x4, UPT ;  /* 0x000000041200788c */ /* 0x000fcc000bf06270 */
[----:B------:R-:W-:-:S13]  /*4c00*/  PLOP3.LUT P0, PT, PT, PT, UP0, 0x80, 0x8 ;  /* 0x000000000008781c */ /* 0x000fda0003f0f008 */
[----:B-1----:R-:W-:Y:S05]  /*4c10*/  @!P0 EXIT ;  /* 0x000000000000894d */ /* 0x002fea0003800000 */
[----:B------:R-:W-:Y:S06]  /*4c20*/  BAR.SYNC.DEFER_BLOCKING 0x6, 0xa0 ;  /* 0x0182800000007b1d */ /* 0x000fec0000010000 */
[----:B------:R-:W-:Y:S01]  /*4c30*/  UMOV UR4, 0x400 ;  /* 0x0000040000047882 */ /* 0x000fe20000000000 */
[----:B------:R-:W1:Y:S01]  /*4c40*/  LDCU UR42, c[0x0][0xb0c] ;  /* 0x00016180ff2a77ac */ /* 0x000e620008000800 */
[----:B------:R-:W2:Y:S01]  /*4c50*/  S2R R2, SR_TID.X ;  /* 0x0000000000027919 */ /* 0x000ea20000002100 */
[----:B------:R-:W-:Y:S01]  /*4c60*/  ULEA UR4, UR5, UR4, 0x18 ;  /* 0x0000000405047291 */ /* 0x000fe2000f8ec0ff */
[----:B------:R-:W-:Y:S01]  /*4c70*/  STL [R1+0x54], RZ ;  /* 0x000054ff01007387 */ /* 0x000fe20000100800 */
[----:B------:R-:W3:Y:S01]  /*4c80*/  LDCU UR62, c[0x0][0xb20] ;  /* 0x00016400ff3e77ac */ /* 0x000ee20008000800 */
[----:B------:R-:W4:Y:S01]  /*4c90*/  LDCU UR39, c[0x0][0xb30] ;  /* 0x00016600ff2777ac */ /* 0x000f220008000800 */
[----:B------:R-:W1:Y:S05]  /*4ca0*/  LDCU.64 UR56, c[0x0][0x888] ;  /* 0x00011100ff3877ac */ /* 0x000e6a0008000a00 */
[----:B------:R-:W3:Y:S01]  /*4cb0*/  LDS R3, [UR4+0x160] ;  /* 0x00016004ff037984 */ /* 0x000ee20008000800 */
[----:B------:R-:W1:Y:S01]  /*4cc0*/  LDCU.64 UR40, c[0x0][0xb28] ;  /* 0x00016500ff2877ac */ /* 0x000e620008000a00 */
[----:B------:R-:W1:Y:S01]  /*4cd0*/  LDCU.128 UR52, c[0x0][0xb10] ;  /* 0x00016200ff3477ac */ /* 0x000e620008000c00 */
[----:B------:R-:W-:Y:S01]  /*4ce0*/  UMOV UR43, URZ ;  /* 0x000000ff002b7c82 */ /* 0x000fe20008000000 */
[----:B------:R-:W-:Y:S01]  /*4cf0*/  UMOV UR50, URZ ;  /* 0x000000ff00327c82 */ /* 0x000fe20008000000 */
[----:B------:R-:W-:Y:S01]  /*4d00*/  UMOV UR18, URZ ;  /* 0x000000ff00127c82 */ /* 0x000fe20008000000 */
[----:B------:R-:W-:Y:S01]  /*4d10*/  UMOV UR49, URZ ;  /* 0x000000ff00317c82 */ /* 0x000fe20008000000 */
[----:B--2---:R-:W-:-:S05]  /*4d20*/  IMAD.U32 R2, R2, 0x10000, RZ ;  /* 0x0001000002027824 */ /* 0x004fca00078e00ff */
[----:B------:R-:W-:-:S04]  /*4d30*/  LOP3.LUT R2, R2, 0x600000, RZ, 0xc0, !PT ;  /* 0x0060000002027812 */ /* 0x000fc800078ec0ff */
[----:B-1-34-:R-:W-:-:S07]  /*4d40*/  IADD3 R2, PT, PT, R3, R2, RZ ;  /* 0x0000000203027210 */ /* 0x01afce0007ffe0ff */
.L_x_103:
[----:B-1----:R-:W1:Y:S01]  /*4d50*/  S2UR UR61, SR_CgaCtaId ;  /* 0x00000000003d79c3 */ /* 0x002e620000008800 */
[----:B------:R-:W-:Y:S01]  /*4d60*/  UMOV UR44, 0x400 ;  /* 0x00000400002c7882 */ /* 0x000fe20000000000 */
[----:B------:R-:W-:Y:S04]  /*4d70*/  MOV R0, UR49 ;  /* 0x0000003100007c02 */ /* 0x000fe80008000f00 */
[----:B------:R-:W-:Y:S01]  /*4d80*/  SHF.L.U32 R3, R0, 0x1f, RZ ;  /* 0x0000001f00037819 */ /* 0x000fe200000006ff */
[----:B-1----:R-:W-:Y:S04]  /*4d90*/  ULEA UR44, UR61, UR44, 0x18 ;  /* 0x0000002c3d2c7291 */ /* 0x002fe8000f8ec0ff */
[----:B------:R-:W-:Y:S09]  /*4da0*/  ULEA UR4, UR18, UR44, 0x3 ;  /* 0x0000002c12047291 */ /* 0x000ff2000f8e18ff */
[----:B------:R-:W1:Y:S02]  /*4db0*/  SYNCS.PHASECHK.TRANS64.TRYWAIT P0, [UR4+0xc0], R3 ;  /* 0x0000c003ff0075a7 */ /* 0x000e640008001104 */
[----:B-1---5:R-:W-:Y:S05]  /*4dc0*/  @!P0 BRA `(.L_x_83) ;  /* 0x0000005400d88947 */ /* 0x022fea0003800000 */
.L_x_146:
[----:B------:R-:W-:Y:S02]  /*4dd0*/  ULEA UR5, UR18, UR44, 0x4 ;  /* 0x0000002c12057291 */ /* 0x000fe4000f8e20ff */
[----:B------:R-:W-:Y:S01]  /*4de0*/  UIADD3 UR4, UPT, UPT, UR4, 0xd0, URZ ;  /* 0x000000d004047890 */ /* 0x000fe2000fffe0ff */
[----:B------:R-:W2:Y:S03]  /*4df0*/  LDCU UR10, c[0x0][0xb24] ;  /* 0x00016480ff0a77ac */ /* 0x000ea60008000800 */
[----:B------:R-:W-:Y:S03]  /*4e00*/  UPRMT UR4, URZ, 0x654, UR4 ;  /* 0x00000654ff047896 */ /* 0x000fe60008000004 */
[----:B------:R-:W3:Y:S01]  /*4e10*/  LDS.128 R4, [UR5+0x140] ;  /* 0x00014005ff047984 */ /* 0x000ee20008000c00 */
[----:B------:R-:W-:Y:S01]  /*4e20*/  @!PT LDS RZ, [RZ] ;  /* 0x00000000fffff984 */ /* 0x000fe20000000800 */
[----:B------:R-:W-:Y:S01]  /*4e30*/  @!PT LDS RZ, [RZ] ;  /* 0x00000000fffff984 */ /* 0x000fe20000000800 */
[----:B------:R-:W-:Y:S01]  /*4e40*/  @!PT LDS RZ, [RZ] ;  /* 0x00000000fffff984 */ /* 0x000fe20000000800 */
[----:B------:R-:W-:Y:S01]  /*4e50*/  @!PT LDS RZ, [RZ] ;  /* 0x00000000fffff984 */ /* 0x000fe20000000800 */
[----:B------:R4:W-:Y:S07]  /*4e60*/  MEMBAR.ALL.CTA ;  /* 0x0000000000007992 */ /* 0x0009ee0000008000 */
[----:B----4-:R-:W4:Y:S02]  /*4e70*/  FENCE.VIEW.ASYNC.S ;  /* 0x00000000000073c6 */ /* 0x010f240000000000 */
[----:B----4-:R-:W-:Y:S01]  /*4e80*/  SYNCS.ARRIVE.TRANS64.RED.A1T0 RZ, [UR4], RZ ;  /* 0x000000ffffff79a7 */ /* 0x010fe20008100404 */
[----:B---3--:R-:W-:Y:S11]  /*4e90*/  LOP3.LUT P0, RZ, R6, 0x1, RZ, 0xc0, !PT ;  /* 0x0000000106ff7812 */ /* 0x008ff6000780c0ff */
[----:B------:R-:W-:Y:S02]  /*4ea0*/  @!UPT UIADD3 URZ, UPT, UPT, URZ, URZ, URZ ;  /* 0x000000fffffff290 */ /* 0x000fe4000fffe0ff */
[----:B------:R-:W-:Y:S01]  /*4eb0*/  VOTEU.ANY UP0, P0 ;  /* 0x0000000000ff7886 */ /* 0x000fe20000000100 */
[----:B------:R-:W-:Y:S01]  /*4ec0*/  PLOP3.LUT P3, PT, PT, PT, UP0, 0x80, 0x8 ;  /* 0x000000000008781c */ /* 0x000fe20003f6f008 */
[----:B------:R-:W-:Y:S01]  /*4ed0*/  UP2UR UR48, UPR, URZ, 0x1 ;  /* 0x00000001ff307883 */ /* 0x000fe20008000000 */
[----:B------:R-:W-:Y:S02]  /*4ee0*/  PLOP3.LUT P1, PT, PT, PT, UP0, 0x80, 0x8 ;  /* 0x000000000008781c */ /* 0x000fe40003f2f008 */
[----:B------:R-:W-:Y:S02]  /*4ef0*/  PLOP3.LUT P2, PT, PT, PT, UP0, 0x80, 0x8 ;  /* 0x000000000008781c */ /* 0x000fe40003f4f008 */
[----:B------:R-:W-:Y:S01]  /*4f00*/  PLOP3.LUT P0, PT, PT, PT, UP0, 0x80, 0x8 ;  /* 0x000000000008781c */ /* 0x000fe20003f0f008 */
[----:B--2---:R-:W-:Y:S06]  /*4f10*/  UISETP.GE.AND UP0, UPT, UR10, 0x1, UPT ;  /* 0x000000010a00788c */ /* 0x004fec000bf06270 */
[----:B-1----:R-:W-:Y:S02]  /*4f20*/  @P3 MOV R3, R4 ;  /* 0x0000000400033202 */ /* 0x002fe40000000f00 */
[----:B------:R-:W-:Y:S02]  /*4f30*/  @P1 LOP3.LUT R0, R5, 0xffff, RZ, 0xc0, !PT ;  /* 0x0000ffff05001812 */ /* 0x000fe400078ec0ff */
[----:B------:R-:W-:Y:S02]  /*4f40*/  @P2 R2UR UR38, R3 ;  /* 0x00000000032622ca */ /* 0x000fe400000e0000 */
[----:B------:R-:W-:Y:S01]  /*4f50*/  @P0 R2UR UR37, R0 ;  /* 0x00000000002502ca */ /* 0x000fe200000e0000 */
[----:B------:R-:W-:Y:S03]  /*4f60*/  @!UPT UIADD3 URZ, UPT, UPT, URZ, URZ, URZ ;  /* 0x000000fffffff290 */ /* 0x000fe6000fffe0ff */
[----:B------:R-:W-:Y:S11]  /*4f70*/  BRA.U !UP0, `(.L_x_84) ;  /* 0x0000000108c87547 */ /* 0x000ff6000b800000 */
[----:B------:R-:W1:Y:S01]  /*4f80*/  LDCU UR7, c[0x0][0x370] ;  /* 0x00006e00ff0777ac */ /* 0x000e620008000800 */
[----:B------:R-:W2:Y:S01]  /*4f90*/  LDCU UR4, c[0x0][0x374] ;  /* 0x00006e80ff0477ac */ /* 0x000ea20008000800 */
[----:B------:R-:W-:Y:S02]  /*4fa0*/  UISETP.NE.AND UP0, UPT, UR54, 0x1, UPT ;  /* 0x000000013600788c */ /* 0x000fe4000bf05270 */
[----:B------:R-:W-:Y:S02]  /*4fb0*/  UIMAD.WIDE.U32 UR12, UR37, UR55, URZ ;  /* 0x00000037250c72a5 */ /* 0x000fe4000f8e00ff */
[----:B------:R-:W-:Y:S02]  /*4fc0*/  UISETP.NE.AND UP1, UPT, UR42, 0x1, UPT ;  /* 0x000000012a00788c */ /* 0x000fe4000bf25270 */
[----:B------:R-:W-:Y:S02]  /*4fd0*/  UISETP.NE.AND UP2, UPT, UR10, 0x1, UPT ;  /* 0x000000010a00788c */ /* 0x000fe4000bf45270 */
[----:B------:R-:W-:Y:S02]  /*4fe0*/  UIMAD.WIDE.U32 UR16, UR38, UR52, URZ ;  /* 0x00000034261072a5 */ /* 0x000fe4000f8e00ff */
[----:B-1----:R-:W-:Y:S02]  /*4ff0*/  UIMAD.WIDE.U32 UR14, UR7, UR52, URZ ;  /* 0x00000034070e72a5 */ /* 0x002fe4000f8e00ff */
[----:B--2---:R-:W-:Y:S07]  /*5000*/  UIMAD.WIDE.U32 UR8, UR4, UR55, URZ ;  /* 0x00000037040872a5 */ /* 0x004fee000f8e00ff */
[----:B------:R-:W-:Y:S02]  /*5010*/  UMOV UR5, UR9 ;  /* 0x0000000900057c82 */ /* 0x000fe40008000000 */
[----:B------:R-:W-:Y:S03]  /*5020*/  @UP0 USHF.R.U32.HI UR4, URZ, UR62, UR5 ;  /* 0x0000003eff040299 */ /* 0x000fe60008011605 */
[----:B------:R-:W-:Y:S01]  /*5030*/  UMOV UR5, UR13 ;  /* 0x0000000d00057c82 */ /* 0x000fe20008000000 */
[----:B------:R-:W-:Y:S02]  /*5040*/  UIMAD.WIDE.U32 UR8, UR4, UR40, URZ ;  /* 0x00000028040872a5 */ /* 0x000fe4000f8e00ff */
[----:B------:R-:W-:Y:S03]  /*5050*/  USHF.R.U32.HI UR6, URZ, UR62, UR5 ;  /* 0x0000003eff067299 */ /* 0x000fe60008011605 */
[----:B------:R-:W-:Y:S01]  /*5060*/  UMOV UR5, UR15 ;  /* 0x0000000f00057c82 */ /* 0x000fe20008000000 */
[----:B------:R-:W-:Y:S02]  /*5070*/  USEL UR6, UR37, UR6, !UP0 ;  /* 0x0000000625067287 */ /* 0x000fe4000c000000 */
[----:B------:R-:W-:Y:S01]  /*5080*/  @UP1 USHF.R.U32.HI UR7, URZ, UR53, UR5 ;  /* 0x00000035ff071299 */ /* 0x000fe20008011605 */
[----:B------:R-:W-:Y:S02]  /*5090*/  UMOV UR8, UR9 ;  /* 0x0000000900087c82 */ /* 0x000fe40008000000 */
[----:B------:R-:W-:Y:S01]  /*50a0*/  UMOV UR5, UR17 ;  /* 0x0000001100057c82 */ /* 0x000fe20008000000 */
[----:B------:R-:W-:Y:S02]  /*50b0*/  UIMAD.WIDE.U32 UR12, UR7, UR40, URZ ;  /* 0x00000028070c72a5 */ /* 0x000fe4000f8e00ff */
[----:B------:R-:W-:Y:S02]  /*50c0*/  @UP2 USHF.R.U32.HI UR4, URZ, UR41, UR8 ;  /* 0x00000029ff042299 */ /* 0x000fe40008011608 */
[----:B------:R-:W-:Y:S02]  /*50d0*/  USHF.R.U32.HI UR5, URZ, UR53, UR5 ;  /* 0x00000035ff057299 */ /* 0x000fe40008011605 */
[----:B------:R-:W-:Y:S02]  /*50e0*/  UIMAD UR4, UR10, UR4, URZ ;  /* 0x000000040a0472a4 */ /* 0x000fe4000f8e02ff */
[----:B------:R-:W-:Y:S02]  /*50f0*/  USEL UR5, UR38, UR5, !UP1 ;  /* 0x0000000526057287 */ /* 0x000fe4000c800000 */
[----:B------:R-:W-:Y:S01]  /*5100*/  UISETP.GE.AND UP0, UPT, UR6, UR4, UPT ;  /* 0x000000040600728c */ /* 0x000fe2000bf06270 */
[----:B------:R-:W-:Y:S01]  /*5110*/  UMOV UR8, UR13 ;  /* 0x0000000d00087c82 */ /* 0x000fe20008000000 */
[----:B------:R-:W-:Y:S02]  /*5120*/  UIMAD.WIDE.U32 UR12, UR6, UR40, URZ ;  /* 0x00000028060c72a5 */ /* 0x000fe4000f8e00ff */
[----:B------:R-:W-:Y:S04]  /*5130*/  @UP2 USHF.R.U32.HI UR7, URZ, UR41, UR8 ;  /* 0x00000029ff072299 */ /* 0x000fe80008011608 */
[----:B------:R-:W-:Y:S01]  /*5140*/  UIMAD UR8, UR10, UR7, URZ ;  /* 0x000000070a0872a4 */ /* 0x000fe2000f8e02ff */
[----:B------:R-:W-:Y:S03]  /*5150*/  UMOV UR4, UR13 ;  /* 0x0000000d00047c82 */ /* 0x000fe60008000000 */
[----:B------:R-:W-:Y:S02]  /*5160*/  UISETP.GE.OR UP0, UPT, UR5, UR8, UP0 ;  /* 0x000000080500728c */ /* 0x000fe40008706670 */
[----:B------:R-:W-:Y:S02]  /*5170*/  USHF.R.U32.HI UR4, URZ, UR41, UR4 ;  /* 0x00000029ff047299 */ /* 0x000fe40008011604 */
[----:B------:R-:W-:Y:S02]  /*5180*/  UIMAD.WIDE.U32 UR8, UR5, UR40, URZ ;  /* 0x00000028050872a5 */ /* 0x000fe4000f8e00ff */
[----:B------:R-:W-:Y:S02]  /*5190*/  USEL UR12, UR6, UR4, !UP2 ;  /* 0x00000004060c7287 */ /* 0x000fe4000d000000 */
[----:B------:R-:W-:Y:S02]  /*51a0*/  UIADD3 UR8, UPT, UPT, -UR5, URZ, URZ ;  /* 0x000000ff05087290 */ /* 0x000fe4000fffe1ff */
[----:B------:R-:W-:Y:S01]  /*51b0*/  UIADD3 UR11, UPT, UPT, -UR12, URZ, URZ ;  /* 0x000000ff0c0b7290 */ /* 0x000fe2000fffe1ff */
[----:B------:R-:W-:Y:S01]  /*51c0*/  @!UP0 UMOV UR4, UR9 ;  /* 0x0000000900048c82 */ /* 0x000fe20008000000 */
[----:B------:R-:W-:Y:S02]  /*51d0*/  UIADD3 UR9, UPT, UPT, -UR6, URZ, URZ ;  /* 0x000000ff06097290 */ /* 0x000fe4000fffe1ff */
[----:B------:R-:W-:Y:S02]  /*51e0*/  @!UP0 USHF.R.U32.HI UR4, URZ, UR41, UR4 ;  /* 0x00000029ff048299 */ /* 0x000fe40008011604 */
[----:B------:R-:W-:Y:S02]  /*51f0*/  UIMAD UR11, UR10, UR11, UR6 ;  /* 0x0000000b0a0b72a4 */ /* 0x000fe4000f8e0206 */
[----:B------:R-:W-:Y:S04]  /*5200*/  @!UP0 USEL UR4, UR5, UR4, !UP2 ;  /* 0x0000000405048287 */ /* 0x000fe8000d000000 */
[----:B------:R-:W-:Y:S02]  /*5210*/  @!UP0 UIMAD UR11, UR7, UR11, UR4 ;  /* 0x0000000b070b82a4 */ /* 0x000fe4000f8e0204 */
[----:B------:R-:W-:Y:S02]  /*5220*/  @!UP0 UIADD3 UR12, UPT, UPT, UR12, -UR4, URZ ;  /* 0x800000040c0c8290 */ /* 0x000fe4000fffe0ff */
[----:B------:R-:W-:Y:S02]  /*5230*/  UIMAD UR7, UR42, UR8, UR38 ;  /* 0x000000082a0772a4 */ /* 0x000fe4000f8e0226 */
[----:B------:R-:W-:Y:S02]  /*5240*/  @!UP0 UIMAD UR6, UR12, UR10, UR5 ;  /* 0x0000000a0c0682a4 */ /* 0x000fe4000f8e0205 */
[----:B------:R-:W-:Y:S01]  /*5250*/  UIMAD UR4, UR54, UR9, UR37 ;  /* 0x00000009360472a4 */ /* 0x000fe2000f8e0225 */
[----:B------:R-:W-:Y:S02]  /*5260*/  @!UP0 UMOV UR5, UR11 ;  /* 0x0000000b00058c82 */ /* 0x000fe40008000000 */
[----:B------:R-:W-:Y:S02]  /*5270*/  UIMAD UR38, UR5, UR42, UR7 ;  /* 0x0000002a052672a4 */ /* 0x000fe4000f8e0207 */
[----:B------:R-:W-:Y:S11]  /*5280*/  UIMAD UR37, UR6, UR54, UR4 ;  /* 0x00000036062572a4 */ /* 0x000ff6000f8e0204 */
[----:B------:R-:W-:Y:S01]  /*5290*/  @!UPT UIADD3 URZ, UPT, UPT, URZ, URZ, URZ ;  /* 0x000000fffffff290 */ /* 0x000fe2000fffe0ff */
.L_x_84:
[----:B------:R-:W-:Y:S02]  /*52a0*/  UISETP.NE.AND UP0, UPT, UR39, 0x1, UPT ;  /* 0x000000012700788c */ /* 0x000fe4000bf05270 */
[----:B------:R-:W-:Y:S02]  /*52b0*/  UISETP.NE.AND UP1, UPT, UR48, URZ, UPT ;  /* 0x000000ff3000728c */ /* 0x000fe4000bf25270 */
[----:B------:R-:W-:Y:S04]  /*52c0*/  UIADD3 UR45, UPT, UPT, UR18, 0x1, URZ ;  /* 0x00000001122d7890 */ /* 0x000fe8000fffe0ff */
[----:B------:R-:W-:Y:S02]  /*52d0*/  PLOP3.LUT P1, PT, PT, PT, UP1, 0x80, 0x8 ;  /* 0x000000000008781c */ /* 0x000fe40003f2f018 */
[----:B------:R-:W-:Y:S01]  /*52e0*/  PLOP3.LUT P0, PT, PT, PT, UP1, 0x80, 0x8 ;  /* 0x000000000008781c */ /* 0x000fe20003f0f018 */
[----:B------:R-:W1:Y:S01]  /*52f0*/  @!UP0 LDCU.128 UR12, c[0x0][0xb10] ;  /* 0x00016200ff0c87ac */ /* 0x000e620008000c00 */
[----:B------:R-:W2:Y:S09]  /*5300*/  @!UP0 LDCU UR5, c[0x0][0xb0c] ;  /* 0x00016180ff0587ac */ /* 0x000eb20008000800 */
[----:B------:R-:W-:Y:S01]  /*5310*/  @P1 SHF.R.U32.HI R4, RZ, 0x10, R5 ;  /* 0x00000010ff041819 */ /* 0x000fe20000011605 */
[----:B------:R-:W3:Y:S03]  /*5320*/  @!UP0 LDCU UR10, c[0x0][0xb20] ;  /* 0x00016400ff0a87ac */ /* 0x000ee60008000800 */
[----:B------:R-:W-:Y:S01]  /*5330*/  @P0 R2UR UR51, R4 ;  /* 0x00000000043302ca */ /* 0x000fe200000e0000 */
[----:B-1----:R-:W-:Y:S02]  /*5340*/  UIMAD.WIDE.U32 UR8, UR38, UR12, URZ ;  /* 0x0000000c260872a5 */ /* 0x002fe4000f8e00ff */
[----:B------:R-:W-:Y:S02]  /*5350*/  UIMAD.WIDE.U32 UR6, UR37, UR15, URZ ;  /* 0x0000000f250672a5 */ /* 0x000fe4000f8e00ff */
[----:B------:R-:W-:Y:S03]  /*5360*/  @!UP0 UISETP.NE.AND UP1, UPT, UR14, 0x1, UPT ;  /* 0x000000010e00888c */ /* 0x000fe6000bf25270 */
[----:B------:R-:W-:Y:S01]  /*5370*/  @!UP0 UMOV UR4, UR9 ;  /* 0x0000000900048c82 */ /* 0x000fe20008000000 */
[----:B--2---:R-:W-:Y:S02]  /*5380*/  @!UP0 UISETP.NE.AND UP2, UPT, UR5, 0x1, UPT ;  /* 0x000000010500888c */ /* 0x004fe4000bf45270 */
[----:B------:R-:W-:Y:S01]  /*5390*/  @!UP0 USHF.R.U32.HI UR4, URZ, UR13, UR4 ;  /* 0x0000000dff048299 */ /* 0x000fe20008011604 */
[----:B------:R-:W-:Y:S02]  /*53a0*/  @!UP0 UMOV UR6, UR7 ;  /* 0x0000000700068c82 */ /* 0x000fe40008000000 */
[----:B---3--:R-:W-:Y:S02]  /*53b0*/  @!UP0 USHF.R.U32.HI UR6, URZ, UR10, UR6 ;  /* 0x0000000aff068299 */ /* 0x008fe40008011606 */
[----:B------:R-:W-:Y:S02]  /*53c0*/  @!UP0 USEL UR7, UR38, UR4, !UP2 ;  /* 0x0000000426078287 */ /* 0x000fe4000d000000 */
[----:B------:R-:W-:Y:S04]  /*53d0*/  @!UP0 USEL UR6, UR37, UR6, !UP1 ;  /* 0x0000000625068287 */ /* 0x000fe8000c800000 */
[----:B------:R-:W-:Y:S02]  /*53e0*/  @!UP0 UIADD3 UR4, UPT, UPT, -UR7, UR6, URZ ;  /* 0x0000000607048290 */ /* 0x000fe4000fffe1ff */
[----:B------:R-:W-:Y:S02]  /*53f0*/  @!UP0 UIADD3 UR6, UPT, UPT, UR7, -UR6, URZ ;  /* 0x8000000607068290 */ /* 0x000fe4000fffe0ff */
[----:B------:R-:W-:Y:S02]  /*5400*/  UIADD3 UR7, UPT, UPT, UR44, 0x200, URZ ;  /* 0x000002002c077890 */ /* 0x000fe4000fffe0ff */
[----:B------:R-:W-:Y:S02]  /*5410*/  @!UP0 UIMAD UR38, UR4, UR5, UR38 ;  /* 0x00000005042682a4 */ /* 0x000fe4000f8e0226 */
[----:B------:R-:W-:Y:S02]  /*5420*/  @!UP0 UIMAD UR37, UR6, UR14, UR37 ;  /* 0x0000000e062582a4 */ /* 0x000fe4000f8e0225 */
[----:B------:R-:W-:Y:S09]  /*5430*/  ULOP3.LUT UP0, URZ, UR7, 0x90, URZ, 0xc0, !UPT ;  /* 0x0000009007ff7892 */ /* 0x000ff2000f80c0ff */
[----:B------:R-:W-:Y:S05]  /*5440*/  BRA.U !UP0, `(.L_x_85) ;  /* 0x0000000108407547 */ /* 0x000fea000b800000 */
[----:B------:R-:W1:Y:S01]  /*5450*/  LDCU.64 UR8, c[0x4][0x80] ;  /* 0x01001000ff0877ac */ /* 0x000e620008000a00 */
[----:B------:R-:W-:Y:S01]  /*5460*/  MOV R15, 0x0 ;  /* 0x00000000000f7802 */ /* 0x000fe20000000f00 */
[----:B------:R-:W-:Y:S02]  /*5470*/  HFMA2 R12, -RZ, RZ, 0, 5.9604644775390625e-08 ;  /* 0x00000001ff0c7431 */ /* 0x000fe400000001ff */
[----:B------:R-:W-:Y:S02]  /*5480*/  IMAD.MOV.U32 R8, RZ, RZ, 0x70 ;  /* 0x00000070ff087424 */ /* 0x000fe400078e00ff */
[----:B------:R-:W-:Y:S01]  /*5490*/  IMAD.MOV.U32 R13, RZ, RZ, RZ ;  /* 0x000000ffff0d7224 */ /* 0x000fe200078e00ff */
[----:B------:R-:W2:Y:S01]  /*54a0*/  LDCU.64 UR6, c[0x4][0x88] ;  /* 0x01001100ff0677ac */ /* 0x000ea20008000a00 */
[----:B------:R-:W3:Y:S01]  /*54b0*/  LDC.64 R14, c[0x4][R15] ;  /* 0x010000000f0e7b82 */ /* 0x000ee20000000a00 */
[----:B------:R-:W4:Y:S01]  /*54c0*/  LDCU.64 UR4, c[0x4][0x8] ;  /* 0x01000100ff0477ac */ /* 0x000f220008000a00 */
[----:B-1----:R-:W-:Y:S01]  /*54d0*/  MOV R5, UR9 ;  /* 0x0000000900057c02 */ /* 0x002fe20008000f00 */
[----:B------:R-:W-:Y:S01]  /*54e0*/  IMAD.U32 R4, RZ, RZ, UR8 ;  /* 0x00000008ff047e24 */ /* 0x000fe2000f8e00ff */
[----:B--2---:R-:W-:Y:S01]  /*54f0*/  MOV R7, UR7 ;  /* 0x0000000700077c02 */ /* 0x004fe20008000f00 */
[----:B------:R-:W-:Y:S01]  /*5500*/  IMAD.U32 R6, RZ, RZ, UR6 ;  /* 0x00000006ff067e24 */ /* 0x000fe2000f8e00ff */
[----:B----4-:R-:W-:Y:S01]  /*5510*/  MOV R11, UR5 ;  /* 0x00000005000b7c02 */ /* 0x010fe20008000f00 */
[----:B------:R-:W-:Y:S02]  /*5520*/  IMAD.U32 R10, RZ, RZ, UR4 ;  /* 0x00000004ff0a7e24 */ /* 0x000fe4000f8e00ff */
[----:B------:R-:W-:Y:S07]  /*5530*/  LEPC R20, `(.L_x_85) ;  /* 0x000000001014794e */ /* 0x000fee0000000000 */
[----:B---3-5:R-:W-:Y:S05]  /*5540*/  CALL.ABS.NOINC R14 ;  /* 0x000000000e007343 */ /* 0x028fea0003c00000 */
.L_x_85:
[----:B------:R-:W-:Y:S04]  /*5550*/  UIADD3 UR4, UPT, UPT, UR44, 0x5200, URZ ;  /* 0x000052002c047890 */ /* 0x000fe8000fffe0ff */
        /* <DEDUP_REMOVED lines=18> */
.L_x_86:
[----:B------:R-:W-:Y:S01]  /*5680*/  PLOP3.LUT P1, PT, PT, PT, PT, 0x8, 0x80 ;  /* 0x000000000080781c */ /* 0x000fe20003f2e170 */
[----:B------:R-:W-:Y:S01]  /*5690*/  UISETP.NE.AND UP1, UPT, UR60, URZ, UPT ;  /* 0x000000ff3c00728c */ /* 0x000fe2000bf25270 */
[----:B------:R1:W5:Y:S01]  /*56a0*/  LDL R20, [R1+0x50] ;  /* 0x0000500001147983 */ /* 0x0003620000100800 */
[----:B------:R-:W2:Y:S04]  /*56b0*/  LDC.64 R6, c[0x0][0x890] ;  /* 0x00022400ff067b82 */ /* 0x000ea80000000a00 */
[----:B------:R-:W-:Y:S04]  /*56c0*/  PLOP3.LUT P0, PT, PT, PT, UP1, 0x80, 0x8 ;  /* 0x000000000008781c */ /* 0x000fe80003f0f018 */
[----:B------:R-:W3:Y:S01]  /*56d0*/  LDC.64 R4, c[0x0][0x8b0] ;  /* 0x00022c00ff047b82 */ /* 0x000ee20000000a00 */
[----:B------:R-:W4:Y:S01]  /*56e0*/  @UP1 LDCU.64 UR4, c[0x0][0x888] ;  /* 0x00011100ff0417ac */ /* 0x000f220008000a00 */
[----:B--2---:R-:W-:Y:S01]  /*56f0*/  ISETP.NE.U32.AND P3, PT, R6, RZ, PT ;  /* 0x000000ff0600720c */ /* 0x004fe20003f65070 */
[----:B----4-:R-:W-:Y:S03]  /*5700*/  @UP1 UISETP.NE.U32.AND UP0, UPT, UR4, URZ, UPT ;  /* 0x000000ff0400128c */ /* 0x010fe6000bf05070 */
[----:B------:R-:W-:Y:S02]  /*5710*/  ISETP.NE.AND.EX P3, PT, R7, RZ, PT, P3 ;  /* 0x000000ff0700720c */ /* 0x000fe40003f65330 */
[----:B---3--:R-:W-:Y:S01]  /*5720*/  ISETP.NE.U32.AND P4, PT, R4, RZ, PT ;  /* 0x000000ff0400720c */ /* 0x008fe20003f85070 */
[----:B------:R-:W-:Y:S01]  /*5730*/  @UP1 UISETP.NE.AND.EX UP0, UPT, UR5, URZ, UPT, UP0 ;  /* 0x000000ff0500128c */ /* 0x000fe2000bf05300 */
[----:B------:R-:W-:Y:S02]  /*5740*/  @P0 PLOP3.LUT P1, PT, P3, PT, PT, 0x80, 0x8 ;  /* 0x000000000008081c */ /* 0x000fe40001f2f070 */
[----:B------:R-:W-:Y:S01]  /*5750*/  ISETP.NE.AND.EX P4, PT, R5, RZ, PT, P4 ;  /* 0x000000ff0500720c */ /* 0x000fe20003f85340 */
[----:B------:R-:W-:Y:S06]  /*5760*/  @UP1 USEL UR4, URZ, 0xffffffff, UP0 ;  /* 0xffffffffff041887 */ /* 0x000fec0008000000 */
[----:B-1----:R-:W-:Y:S06]  /*5770*/  @!P3 BRA `(.L_x_87) ;  /* 0x00000000003cb947 */ /* 0x002fec0003800000 */
[----:B------:R-:W1:Y:S01]  /*5780*/  LDC.64 R8, c[0x0][0x888] ;  /* 0x00022200ff087b82 */ /* 0x000e620000000a00 */
[----:B------:R-:W2:Y:S01]  /*5790*/  LDCU.64 UR6, c[0x0][0x358] ;  /* 0x00006b00ff0677ac */ /* 0x000ea20008000a00 */
[----:B------:R-:W-:Y:S01]  /*57a0*/  IMAD.MOV.U32 R0, RZ, RZ, 0x1 ;  /* 0x00000001ff007424 */ /* 0x000fe200078e00ff */
[----:B-1----:R-:W-:Y:S04]  /*57b0*/  ISETP.NE.U32.AND P2, PT, R8, RZ, PT ;  /* 0x000000ff0800720c */ /* 0x002fe80003f45070 */
[----:B------:R-:W-:Y:S11]  /*57c0*/  ISETP.NE.AND.EX P2, PT, R9, RZ, PT, P2 ;  /* 0x000000ff0900720c */ /* 0x000ff60003f45320 */
[----:B------:R-:W-:Y:S02]  /*57d0*/  @!UPT UIADD3 URZ, UPT, UPT, URZ, URZ, URZ ;  /* 0x000000fffffff290 */ /* 0x000fe4000fffe0ff */
[----:B------:R-:W1:Y:S01]  /*57e0*/  @P2 LDC.64 R8, c[0x0][0x888] ;  /* 0x00022200ff082b82 */ /* 0x000e620000000a00 */
[----:B------:R-:W-:Y:S04]  /*57f0*/  @P2 IMAD R3, R6, UR36, RZ ;  /* 0x0000002406032c24 */ /* 0x000fe8000f8e02ff */
[----:B-1----:R-:W-:Y:S04]  /*5800*/  @P2 IMAD.WIDE R8, R3, 0x4, R8 ;  /* 0x0000000403082825 */ /* 0x002fe800078e0208 */
[----:B------:R-:W-:Y:S01]  /*5810*/  IMAD.MOV.U32 R3, RZ, RZ, 0x1 ;  /* 0x00000001ff037424 */ /* 0x000fe200078e00ff */
[----:B--2--5:R1:W5:Y:S04]  /*5820*/  @P2 LDG.E R155, desc[UR6][R8.64] ;  /* 0x00000006089b2981 */ /* 0x024368000c1e1900 */
[----:B------:R-:W-:Y:S04]  /*5830*/  @P2 PRMT R20, R3, 0x7610, R20 ;  /* 0x0000761003142816 */ /* 0x000fe80000000014 */
[----:B------:R-:W-:Y:S05]  /*5840*/  @!P2 PRMT R20, R0, 0x7610, R20 ;  /* 0x000076100014a816 */ /* 0x000fea0000000014 */
[----:B------:R1:W-:Y:S02]  /*5850*/  STL.S16 [R1+0x50], R20 ;  /* 0x0000501401007387 */ /* 0x0003e40000100600 */
[----:B-1----:R-:W2:Y:S02]  /*5860*/  @!P2 LDC R155, c[0x0][0x880] ;  /* 0x00022000ff9bab82 */ /* 0x002ea40000000800 */
.L_x_87:
[----:B------:R-:W-:Y:S05]  /*5870*/  @!P4 BRA `(.L_x_88) ;  /* 0x000000000028c947 */ /* 0x000fea0003800000 */
[----:B------:R-:W1:Y:S01]  /*5880*/  LDC.64 R6, c[0x0][0x8a8] ;  /* 0x00022a00ff067b82 */ /* 0x000e620000000a00 */
[----:B------:R-:W3:Y:S01]  /*5890*/  LDCU.64 UR6, c[0x0][0x358] ;  /* 0x00006b00ff0677ac */ /* 0x000ee20008000a00 */
[----:B-1----:R-:W-:Y:S04]  /*58a0*/  ISETP.NE.U32.AND P2, PT, R6, RZ, PT ;  /* 0x000000ff0600720c */ /* 0x002fe80003f45070 */
[----:B------:R-:W-:Y:S11]  /*58b0*/  ISETP.NE.AND.EX P2, PT, R7, RZ, PT, P2 ;  /* 0x000000ff0700720c */ /* 0x000ff60003f45320 */
[----:B------:R-:W-:Y:S02]  /*58c0*/  @!UPT UIADD3 URZ, UPT, UPT, URZ, URZ, URZ ;  /* 0x000000fffffff290 */ /* 0x000fe4000fffe0ff */
[----:B------:R-:W1:Y:S01]  /*58d0*/  @P2 LDC.64 R6, c[0x0][0x8a8] ;  /* 0x00022a00ff062b82 */ /* 0x000e620000000a00 */
[----:B------:R-:W-:Y:S04]  /*58e0*/  @P2 IMAD R3, R4, UR36, RZ ;  /* 0x0000002404032c24 */ /* 0x000fe8000f8e02ff */
[----:B-1----:R-:W-:Y:S05]  /*58f0*/  @P2 IMAD.WIDE R6, R3, 0x4, R6 ;  /* 0x0000000403062825 */ /* 0x002fea00078e0206 */
[----:B---3-5:R1:W5:Y:S02]  /*5900*/  @P2 LDG.E R152, desc[UR6][R6.64] ;  /* 0x0000000606982981 */ /* 0x028364000c1e1900 */
[----:B-1----:R-:W3:Y:S02]  /*5910*/  @!P2 LDC R152, c[0x0][0x8a0] ;  /* 0x00022800ff98ab82 */ /* 0x002ee40000000800 */
.L_x_88:
[----:B------:R-:W4:Y:S01]  /*5920*/  LDL R6, [R1+0x54] ;  /* 0x0000540001067983 */ /* 0x000f220000100800 */
[----:B--2--5:R-:W-:Y:S01]  /*5930*/  @P0 FSETP.NEU.AND P4, PT, R155, RZ, PT ;  /* 0x000000ff9b00020b */ /* 0x024fe20003f8d000 */
[----:B------:R-:W-:Y:S01]  /*5940*/  IMAD.U32 R0, RZ, RZ, UR4 ;  /* 0x00000004ff007e24 */ /* 0x000fe2000f8e00ff */
[----:B------:R-:W-:Y:S01]  /*5950*/  @P0 LOP3.LUT P2, RZ, R20, 0xff, RZ, 0xc0, !PT ;  /* 0x000000ff14ff0812 */ /* 0x000fe2000784c0ff */
[----:B------:R-:W-:Y:S01]  /*5960*/  BSSY B1, `(.L_x_89) ;  /* 0x0000073000017945 */ /* 0x000fe20003800000 */
[----:B------:R-:W-:Y:S02]  /*5970*/  @P0 SEL R3, RZ, 0xffffffff, P4 ;  /* 0xffffffffff030807 */ /* 0x000fe40002000000 */
[----:B------:R-:W-:Y:S02]  /*5980*/  CS2R R158, SRZ ;  /* 0x00000000009e7805 */ /* 0x000fe4000001ff00 */
[----:B------:R-:W-:Y:S02]  /*5990*/  PLOP3.LUT P5, PT, PT, PT, PT, 0x8, 0x80 ;  /* 0x000000000080781c */ /* 0x000fe40003fae170 */
[----:B------:R-:W-:Y:S02]  /*59a0*/  CS2R R156, SRZ ;  /* 0x00000000009c7805 */ /* 0x000fe4000001ff00 */
[----:B------:R-:W-:Y:S01]  /*59b0*/  @P1 SEL R3, R0, R3, !P2 ;  /* 0x0000000300031207 */ /* 0x000fe20005000000 */
[----:B------:R-:W-:Y:S01]  /*59c0*/  IMAD.U32 R0, RZ, RZ, UR50 ;  /* 0x00000032ff007e24 */ /* 0x000fe2000f8e00ff */
[----:B------:R-:W-:Y:S02]  /*59d0*/  CS2R R18, SRZ ;  /* 0x0000000000127805 */ /* 0x000fe4000001ff00 */
[----:B------:R-:W-:Y:S02]  /*59e0*/  CS2R R16, SRZ ;  /* 0x0000000000107805 */ /* 0x000fe4000001ff00 */
[----:B------:R-:W-:Y:S02]  /*59f0*/  @P0 LOP3.LUT R3, R3, 0x1, RZ, 0xc0, !PT ;  /* 0x0000000103030812 */ /* 0x000fe400078ec0ff */
[----:B------:R-:W-:Y:S02]  /*5a00*/  CS2R R162, SRZ ;  /* 0x0000000000a27805 */ /* 0x000fe4000001ff00 */
[----:B------:R-:W-:Y:S02]  /*5a10*/  SHF.L.U32 R5, R0, 0x1f, RZ ;  /* 0x0000001f00057819 */ /* 0x000fe400000006ff */
[----:B------:R-:W-:Y:S02]  /*5a20*/  CS2R R160, SRZ ;  /* 0x0000000000a07805 */ /* 0x000fe4000001ff00 */
[----:B------:R-:W-:Y:S01]  /*5a30*/  ISETP.NE.U32.OR P1, PT, R3, 0x1, !P0 ;  /* 0x000000010300780c */ /* 0x000fe20004725470 */
[----:B------:R-:W-:Y:S01]  /*5a40*/  IMAD.U32 R3, RZ, RZ, UR43 ;  /* 0x0000002bff037e24 */ /* 0x000fe2000f8e00ff */
[----:B------:R-:W-:Y:S02]  /*5a50*/  CS2R R242, SRZ ;  /* 0x0000000000f27805 */ /* 0x000fe4000001ff00 */
[----:B------:R-:W-:Y:S02]  /*5a60*/  CS2R R240, SRZ ;  /* 0x0000000000f07805 */ /* 0x000fe4000001ff00 */
[----:B------:R-:W-:Y:S02]  /*5a70*/  CS2R R166, SRZ ;  /* 0x0000000000a67805 */ /* 0x000fe4000001ff00 */
[----:B------:R-:W-:Y:S02]  /*5a80*/  CS2R R164, SRZ ;  /* 0x0000000000a47805 */ /* 0x000fe4000001ff00 */
[----:B------:R-:W-:Y:S02]  /*5a90*/  LEA R22, R3, UR44, 0x3 ;  /* 0x0000002c03167c11 */ /* 0x000fe4000f8e18ff */
[----:B------:R-:W-:Y:S02]  /*5aa0*/  CS2R R210, SRZ ;  /* 0x0000000000d27805 */ /* 0x000fe4000001ff00 */
        /* <DEDUP_REMOVED lines=9> */
[----:B----4-:R-:W-:Y:S04]  /*5b40*/  @P1 SHF.L.U32 R4, R6, 0x1f, RZ ;  /* 0x0000001f06041819 */ /* 0x010fe800000006ff */
[----:B------:R-:W1:Y:S01]  /*5b50*/  @P1 SYNCS.PHASECHK.TRANS64.TRYWAIT P0, [UR44+0xa0], R4 ;  /* 0x0000a004ff0015a7 */ /* 0x000e62000800112c */
[----:B------:R2:W4:Y:S01]  /*5b60*/  SYNCS.PHASECHK.TRANS64.TRYWAIT P4, [R22+URZ+0xe0], R5 ;  /* 0x0000e005160075a7 */ /* 0x00052200080811ff */
[----:B-1----:R-:W-:Y:S01]  /*5b70*/  @P1 PLOP3.LUT P5, PT, P0, PT, PT, 0x8, 0x80 ;  /* 0x000000000080181c */ /* 0x002fe200007ae170 */
[----:B------:R-:W-:Y:S01]  /*5b80*/  @!UPT UIADD3 URZ, UPT, UPT, URZ, URZ, URZ ;  /* 0x000000fffffff290 */ /* 0x000fe2000fffe0ff */
[----:B--2-4-:R-:W-:Y:S11]  /*5b90*/  @!P1 BRA `(.L_x_90) ;  /* 0x00000004003c9947 */ /* 0x014ff60003800000 */
[----:B------:R-:W-:Y:S01]  /*5ba0*/  ISETP.NE.U32.AND P0, PT, RZ, UR56, PT ;  /* 0x00000038ff007c0c */ /* 0x000fe2000bf05070 */
[----:B------:R-:W1:Y:S01]  /*5bb0*/  S2R R7, SR_TID.X ;  /* 0x0000000000077919 */ /* 0x000e620000002100 */
[----:B------:R-:W-:Y:S01]  /*5bc0*/  FSETP.NEU.AND P2, PT, R155, RZ, PT ;  /* 0x000000ff9b00720b */ /* 0x000fe20003f4d000 */
[----:B------:R-:W-:Y:S01]  /*5bd0*/  BSSY B0, `(.L_x_91) ;  /* 0x000001e000007945 */ /* 0x000fe20003800000 */
[----:B------:R-:W-:Y:S02]  /*5be0*/  ISETP.NE.AND.EX P0, PT, RZ, UR57, PT, P0 ;  /* 0x00000039ff007c0c */ /* 0x000fe4000bf05300 */
[----:B------:R-:W-:Y:S02]  /*5bf0*/  CS2R R174, SRZ ;  /* 0x0000000000ae7805 */ /* 0x000fe4000001ff00 */
[----:B------:R-:W-:Y:S02]  /*5c00*/  LOP3.LUT P1, RZ, R20, 0xff, RZ, 0xc0, !PT ;  /* 0x000000ff14ff7812 */ /* 0x000fe4000782c0ff */
[----:B------:R-:W-:Y:S02]  /*5c10*/  CS2R R172, SRZ ;  /* 0x0000000000ac7805 */ /* 0x000fe4000001ff00 */
[----:B------:R-:W-:Y:S02]  /*5c20*/  SEL R0, RZ, 0xffffffff, P2 ;  /* 0xffffffffff007807 */ /* 0x000fe40001000000 */
[----:B------:R-:W-:Y:S02]  /*5c30*/  CS2R R206, SRZ ;  /* 0x0000000000ce7805 */ /* 0x000fe4000001ff00 */
[----:B------:R-:W-:Y:S02]  /*5c40*/  SEL R3, RZ, 0xffffffff, P0 ;  /* 0xffffffffff037807 */ /* 0x000fe40000000000 */
[----:B------:R-:W-:Y:S02]  /*5c50*/  CS2R R204, SRZ ;  /* 0x0000000000cc7805 */ /* 0x000fe4000001ff00 */
[----:B------:R-:W-:Y:S02]  /*5c60*/  PLOP3.LUT P0, PT, PT, PT, PT, 0x8, 0x80 ;  /* 0x000000000080781c */ /* 0x000fe40003f0e170 */
[----:B------:R-:W-:Y:S02]  /*5c70*/  CS2R R210, SRZ ;  /* 0x0000000000d27805 */ /* 0x000fe4000001ff00 */
[----:B------:R-:W-:Y:S02]  /*5c80*/  @P3 SEL R0, R3, R0, !P1 ;  /* 0x0000000003003207 */ /* 0x000fe40004800000 */
[----:B------:R-:W-:Y:S02]  /*5c90*/  CS2R R208, SRZ ;  /* 0x0000000000d07805 */ /* 0x000fe4000001ff00 */
[----:B------:R-:W-:Y:S02]  /*5ca0*/  CS2R R242, SRZ ;  /* 0x0000000000f27805 */ /* 0x000fe4000001ff00 */
[----:B------:R-:W-:Y:S02]  /*5cb0*/  CS2R R240, SRZ ;  /* 0x0000000000f07805 */ /* 0x000fe4000001ff00 */
[----:B------:R-:W-:Y:S02]  /*5cc0*/  LOP3.LUT R0, R0, 0x1, RZ, 0xc0, !PT ;  /* 0x0000000100007812 */ /* 0x000fe400078ec0ff */
[----:B------:R-:W-:Y:S02]  /*5cd0*/  CS2R R18, SRZ ;  /* 0x0000000000127805 */ /* 0x000fe4000001ff00 */
[----:B------:R-:W-:Y:S02]  /*5ce0*/  CS2R R16, SRZ ;  /* 0x0000000000107805 */ /* 0x000fe4000001ff00 */
[----:B------:R-:W-:Y:S11]  /*5cf0*/  ISETP.NE.U32.AND P1, PT, R0, 0x1, PT ;  /* 0x000000010000780c */ /* 0x000ff60003f25070 */
[----:B------:R-:W-:Y:S02]  /*5d00*/  @!UPT UIADD3 URZ, UPT, UPT, URZ, URZ, URZ ;  /* 0x000000fffffff290 */ /* 0x000fe4000fffe0ff */
[C---:B-1----:R-:W-:Y:S02]  /*5d10*/  @P1 IMAD.SHL.U32 R9, R7.reuse, 0x20, RZ ;  /* 0x0000002007091824 */ /* 0x042fe400078e00ff */
[----:B------:R-:W-:Y:S03]  /*5d20*/  @P1 IMAD.SHL.U32 R0, R7, 0x4, RZ ;  /* 0x0000000407001824 */ /* 0x000fe600078e00ff */
[C---:B------:R-:W-:Y:S02]  /*5d30*/  @P1 LOP3.LUT R3, R9.reuse, 0x80, RZ, 0xc0, !PT ;  /* 0x0000008009031812 */ /* 0x040fe400078ec0ff */
[----:B------:R-:W-:Y:S02]  /*5d40*/  @P1 LOP3.LUT P2, RZ, R9, 0x80, RZ, 0xc0, !PT ;  /* 0x0000008009ff1812 */ /* 0x000fe4000784c0ff */
[----:B------:R-:W-:Y:S04]  /*5d50*/  @P1 LOP3.LUT R0, R3, 0x10, R0, 0xf8, !PT ;  /* 0x0000001003001812 */ /* 0x000fe800078ef800 */
[----:B------:R-:W-:Y:S01]  /*5d60*/  @P1 LOP3.LUT R9, R0, 0xf60, R9, 0xf8, !PT ;  /* 0x00000f6000091812 */ /* 0x000fe200078ef809 */
[----:B------:R-:W-:Y:S06]  /*5d70*/  @!P5 BRA `(.L_x_92) ;  /* 0x00000000000cd947 */ /* 0x000fec0003800000 */
[----:B------:R-:W-:Y:S04]  /*5d80*/  SHF.L.U32 R3, R6, 0x1f, RZ ;  /* 0x0000001f06037819 */ /* 0x000fe800000006ff */
[----:B------:R-:W1:Y:S02]  /*5d90*/  SYNCS.PHASECHK.TRANS64.TRYWAIT P3, [UR44+0xa0], R3 ;  /* 0x0000a003ff0075a7 */ /* 0x000e64000806112c */
[----:B-1----:R-:W-:Y:S05]  /*5da0*/  @!P3 BRA `(.L_x_93) ;  /* 0x0000004400f8b947 */ /* 0x002fea0003800000 */
.L_x_92:
[----:B------:R-:W-:Y:S05]  /*5db0*/  BSYNC B0 ;  /* 0x0000000000007941 */ /* 0x000fea0003800000 */
.L_x_91:
[----:B------:R-:W2:Y:S01]  /*5dc0*/  LDL.LU R10, [R1+0x54] ;  /* 0x00005400010a7983 */ /* 0x000ea20000300800 */
[----:B------:R-:W-:Y:S01]  /*5dd0*/  @P1 PLOP3.LUT P0, PT, P2, PT, PT, 0x80, 0x8 ;  /* 0x000000000008181c */ /* 0x000fe2000170f070 */
[----:B-1----:R-:W-:Y:S01]  /*5de0*/  @P1 VIADD R0, R9, UR44 ;  /* 0x0000002c09001c36 */ /* 0x002fe20008000000 */
[----:B------:R-:W-:Y:S01]  /*5df0*/  CS2R R170, SRZ ;  /* 0x0000000000aa7805 */ /* 0x000fe2000001ff00 */
[----:B------:R1:W4:Y:S01]  /*5e00*/  @P1 LDS.128 R172, [R9+UR44+0x200] ;  /* 0x0002002c09ac1984 */ /* 0x0003220008000c00 */
[----:B------:R-:W-:Y:S01]  /*5e10*/  CS2R R168, SRZ ;  /* 0x0000000000a87805 */ /* 0x000fe2000001ff00 */
[C---:B------:R-:W-:Y:S01]  /*5e20*/  @P1 VIADD R8, R0.reuse, 0x200 ;  /* 0x0000020000081836 */ /* 0x040fe20000000000 */
[----:B------:R-:W-:Y:S01]  /*5e30*/  CS2R R194, SRZ ;  /* 0x0000000000c27805 */ /* 0x000fe2000001ff00 */
[----:B------:R1:W1:Y:S01]  /*5e40*/  @P1 LDS.128 R204, [R9+UR44+0x1200] ;  /* 0x0012002c09cc1984 */ /* 0x0002620008000c00 */
[C---:B------:R-:W-:Y:S01]  /*5e50*/  @P1 VIADD R7, R0.reuse, 0x210 ;  /* 0x0000021000071836 */ /* 0x040fe20000000000 */
[----:B------:R-:W-:Y:S01]  /*5e60*/  CS2R R192, SRZ ;  /* 0x0000000000c07805 */ /* 0x000fe2000001ff00 */
[C---:B------:R-:W-:Y:S01]  /*5e70*/  @P1 VIADD R6, R0.reuse, 0x1210 ;  /* 0x0000121000061836 */ /* 0x040fe20000000000 */
[----:B------:R1:W1:Y:S01]  /*5e80*/  @P1 LDS.128 R208, [R9+UR44+0x2200] ;  /* 0x0022002c09d01984 */ /* 0x0002620008000c00 */
[C---:B------:R-:W-:Y:S01]  /*5e90*/  @P1 VIADD R4, R0.reuse, 0x2210 ;  /* 0x0000221000041836 */ /* 0x040fe20000000000 */
[----:B------:R-:W-:Y:S01]  /*5ea0*/  CS2R R166, SRZ ;  /* 0x0000000000a67805 */ /* 0x000fe2000001ff00 */
[C---:B------:R-:W-:Y:S01]  /*5eb0*/  @P1 VIADD R3, R0.reuse, 0x3210 ;  /* 0x0000321000031836 */ /* 0x040fe20000000000 */
[----:B------:R1:W1:Y:S01]  /*5ec0*/  @P1 LDS.128 R240, [R9+UR44+0x3200] ;  /* 0x0032002c09f01984 */ /* 0x0002620008000c00 */
[----:B------:R-:W-:Y:S02]  /*5ed0*/  CS2R R164, SRZ ;  /* 0x0000000000a47805 */ /* 0x000fe4000001ff00 */
[----:B------:R-:W-:Y:S02]  /*5ee0*/  CS2R R162, SRZ ;  /* 0x0000000000a27805 */ /* 0x000fe4000001ff00 */
[----:B------:R-:W-:Y:S01]  /*5ef0*/  CS2R R160, SRZ ;  /* 0x0000000000a07805 */ /* 0x000fe2000001ff00 */
[----:B------:R1:W1:Y:S01]  /*5f00*/  @P1 LDS.128 R16, [R9+UR44+0x4200] ;  /* 0x0042002c09101984 */ /* 0x0002620008000c00 */
[----:B------:R-:W-:Y:S02]  /*5f10*/  CS2R R158, SRZ ;  /* 0x00000000009e7805 */ /* 0x000fe4000001ff00 */
[----:B------:R-:W-:Y:S01]  /*5f20*/  CS2R R156, SRZ ;  /* 0x00000000009c7805 */ /* 0x000fe2000001ff00 */
[----:B------:R-:W-:Y:S01]  /*5f30*/  @P1 VIADD R0, R0, 0x4210 ;  /* 0x0000421000001836 */ /* 0x000fe20000000000 */
[----:B------:R-:W-:Y:S01]  /*5f40*/  UIADD3 UR4, UPT, UPT, UR44, 0xa8, URZ ;  /* 0x000000a82c047890 */ /* 0x000fe2000fffe0ff */
[C---:B------:R-:W-:Y:S02]  /*5f50*/  @P0 VIADD R7, R8.reuse, 0xfffffff0 ;  /* 0xfffffff008070836 */ /* 0x040fe40000000000 */
[C---:B------:R-:W-:Y:S01]  /*5f60*/  @P0 VIADD R6, R8.reuse, 0xff0 ;  /* 0x00000ff008060836 */ /* 0x040fe20000000000 */
[----:B------:R-:W-:Y:S01]  /*5f70*/  UPRMT UR4, UR61, 0x654, UR4 ;  /* 0x000006543d047896 */ /* 0x000fe20008000004 */
[C---:B------:R-:W-:Y:S01]  /*5f80*/  @P0 VIADD R4, R8.reuse, 0x1ff0 ;  /* 0x00001ff008040836 */ /* 0x040fe20000000000 */
[----:B------:R1:W1:Y:S01]  /*5f90*/  @P1 LDS.128 R168, [R7] ;  /* 0x0000000007a81984 */ /* 0x0002620000000c00 */
[C---:B------:R-:W-:Y:S02]  /*5fa0*/  @P0 VIADD R3, R8.reuse, 0x2ff0 ;  /* 0x00002ff008030836 */ /* 0x040fe40000000000 */
[----:B------:R-:W-:Y:S01]  /*5fb0*/  @P0 VIADD R0, R8, 0x3ff0 ;  /* 0x00003ff008000836 */ /* 0x000fe20000000000 */
[----:B------:R1:W1:Y:S04]  /*5fc0*/  @P1 LDS.128 R192, [R6] ;  /* 0x0000000006c01984 */ /* 0x0002680000000c00 */
[----:B------:R1:W1:Y:S04]  /*5fd0*/  @P1 LDS.128 R164, [R4] ;  /* 0x0000000004a41984 */ /* 0x0002680000000c00 */
[----:B------:R1:W1:Y:S04]  /*5fe0*/  @P1 LDS.128 R160, [R3] ;  /* 0x0000000003a01984 */ /* 0x0002680000000c00 */
[----:B------:R1:W1:Y:S01]  /*5ff0*/  @P1 LDS.128 R156, [R0] ;  /* 0x00000000009c1984 */ /* 0x0002620000000c00 */
[----:B------:R-:W-:Y:S01]  /*6000*/  @!PT LDS RZ, [RZ] ;  /* 0x00000000fffff984 */ /* 0x000fe20000000800 */
[----:B------:R-:W-:Y:S01]  /*6010*/  @!PT LDS RZ, [RZ] ;  /* 0x00000000fffff984 */ /* 0x000fe20000000800 */
[----:B------:R-:W-:Y:S01]  /*6020*/  @!PT LDS RZ, [RZ] ;  /* 0x00000000fffff984 */ /* 0x000fe20000000800 */
[----:B------:R-:W-:Y:S01]  /*6030*/  @!PT LDS RZ, [RZ] ;  /* 0x00000000fffff984 */ /* 0x000fe20000000800 */
[----:B------:R5:W-:Y:S06]  /*6040*/  MEMBAR.ALL.CTA ;  /* 0x0000000000007992 */ /* 0x000bec0000008000 */
[----:B-----5:R-:W5:Y:S02]  /*6050*/  FENCE.VIEW.ASYNC.S ;  /* 0x00000000000073c6 */ /* 0x020f640000000000 */
[----:B-----5:R-:W-:Y:S01]  /*6060*/  SYNCS.ARRIVE.TRANS64.RED.A1T0 RZ, [UR4], RZ ;  /* 0x000000ffffff79a7 */ /* 0x020fe20008100404 */
[----:B--2---:R-:W-:Y:S05]  /*6070*/  LOP3.LUT R10, R10, 0x1, RZ, 0x3c, !PT ;  /* 0x000000010a0a7812 */ /* 0x004fea00078e3cff */
[----:B-1--4-:R2:W-:Y:S02]  /*6080*/  STL [R1+0x54], R10 ;  /* 0x0000540a01007387 */ /* 0x0125e40000100800 */
.L_x_90:
[----:B------:R-:W-:Y:S05]  /*6090*/  BSYNC B1 ;  /* 0x0000000000017941 */ /* 0x000fea0003800000 */
.L_x_89:
[----:B------:R-:W1:Y:S01]  /*60a0*/  S2R R0, SR_TID.X ;  /* 0x0000000000007919 */ /* 0x000e620000002100 */
[----:B------:R-:W-:Y:S04]  /*60b0*/  IMAD.U32 R3, RZ, RZ, UR43 ;  /* 0x0000002bff037e24 */ /* 0x000fe8000f8e00ff */
[----:B------:R-:W-:Y:S01]  /*60c0*/  IMAD R153, R3, 0xa0, R2 ;  /* 0x000000a003997824 */ /* 0x000fe200078e0202 */
[----:B-1----:R-:W-:Y:S04]  /*60d0*/  SHF.R.U32.HI R23, RZ, 0x5, R0 ;  /* 0x00000005ff177819 */ /* 0x002fe80000011600 */
[----:B------:R-:W-:Y:S04]  /*60e0*/  SHF.R.U32.HI R0, RZ, 0x15, R153 ;  /* 0x00000015ff007819 */ /* 0x000fe80000011699 */
[----:B------:R-:W-:Y:S01]  /*60f0*/  LOP3.LUT P0, RZ, R0, 0x3, R23, 0x48, !PT ;  /* 0x0000000300ff7812 */ /* 0x000fe20007804817 */
[----:B------:R-:W-:Y:S01]  /*6100*/  @!UPT UIADD3 URZ, UPT, UPT, URZ, URZ, URZ ;  /* 0x000000fffffff290 */ /* 0x000fe2000fffe0ff */
[----:B------:R-:W-:Y:S11]  /*6110*/  @P4 BRA `(.L_x_94) ;  /* 0x0000000000084947 */ /* 0x000ff60003800000 */
[----:B------:R-:W1:Y:S02]  /*6120*/  SYNCS.PHASECHK.TRANS64.TRYWAIT P1, [R22+URZ+0xe0], R5 ;  /* 0x0000e005160075a7 */ /* 0x000e6400080211ff */
[----:B-1----:R-:W-:Y:S05]  /*6130*/  @!P1 BRA `(.L_x_95) ;  /* 0x00000044002c9947 */ /* 0x002fea0003800000 */
.L_x_94:
[----:B------:R-:W-:Y:S05]  /*6140*/  @!P0 BRA `(.L_x_96) ;  /* 0x0000000000408947 */ /* 0x000fea0003800000 */
[----:B------:R-:W1:Y:S01]  /*6150*/  LDCU.64 UR8, c[0x4][0x70] ;  /* 0x01000e00ff0877ac */ /* 0x000e620008000a00 */
[----:B------:R-:W-:Y:S01]  /*6160*/  MOV R15, 0x0 ;  /* 0x00000000000f7802 */ /* 0x000fe20000000f00 */
[----:B------:R-:W-:Y:S02]  /*6170*/  HFMA2 R12, -RZ, RZ, 0, 5.9604644775390625e-08 ;  /* 0x00000001ff0c7431 */ /* 0x000fe400000001ff */
[----:B------:R-:W-:Y:S02]  /*6180*/  IMAD.MOV.U32 R8, RZ, RZ, 0x192 ;  /* 0x00000192ff087424 */ /* 0x000fe400078e00ff */
[----:B------:R-:W-:Y:S01]  /*6190*/  IMAD.MOV.U32 R13, RZ, RZ, RZ ;  /* 0x000000ffff0d7224 */ /* 0x000fe200078e00ff */
[----:B------:R-:W4:Y:S01]  /*61a0*/  LDCU.64 UR6, c[0x4][0x78] ;  /* 0x01000f00ff0677ac */ /* 0x000f220008000a00 */
[----:B------:R-:W3:Y:S01]  /*61b0*/  LDC.64 R14, c[0x4][R15] ;  /* 0x010000000f0e7b82 */ /* 0x000ee20000000a00 */
[----:B------:R-:W5:Y:S01]  /*61c0*/  LDCU.64 UR4, c[0x4][0x10] ;  /* 0x01000200ff0477ac */ /* 0x000f620008000a00 */
[----:B-1----:R-:W-:Y:S01]  /*61d0*/  MOV R5, UR9 ;  /* 0x0000000900057c02 */ /* 0x002fe20008000f00 */
[----:B------:R-:W-:Y:S01]  /*61e0*/  IMAD.U32 R4, RZ, RZ, UR8 ;  /* 0x00000008ff047e24 */ /* 0x000fe2000f8e00ff */
[----:B----4-:R-:W-:Y:S01]  /*61f0*/  MOV R7, UR7 ;  /* 0x0000000700077c02 */ /* 0x010fe20008000f00 */
[----:B------:R-:W-:Y:S01]  /*6200*/  IMAD.U32 R6, RZ, RZ, UR6 ;  /* 0x00000006ff067e24 */ /* 0x000fe2000f8e00ff */
[----:B-----5:R-:W-:Y:S01]  /*6210*/  MOV R11, UR5 ;  /* 0x00000005000b7c02 */ /* 0x020fe20008000f00 */
[----:B--2---:R-:W-:Y:S02]  /*6220*/  IMAD.U32 R10, RZ, RZ, UR4 ;  /* 0x00000004ff0a7e24 */ /* 0x004fe4000f8e00ff */
[----:B------:R-:W-:Y:S07]  /*6230*/  LEPC R20, `(.L_x_96) ;  /* 0x000000001014794e */ /* 0x000fee0000000000 */
[----:B---3--:R-:W-:Y:S05]  /*6240*/  CALL.ABS.NOINC R14 ;  /* 0x000000000e007343 */ /* 0x008fea0003c00000 */
.L_x_96:
[----:B------:R-:W-:Y:S05]  /*6250*/  WARPSYNC.ALL ;  /* 0x0000000000007948 */ /* 0x000fea0003800000 */
[C---:B------:R-:W-:Y:S01]  /*6260*/  R2UR UR4, R153.reuse ;  /* 0x00000000990472ca */ /* 0x040fe200000e0000 */
[----:B------:R-:W-:Y:S05]  /*6270*/  VIADD R0, R153, 0x20 ;  /* 0x0000002099007836 */ /* 0x000fea0000000000 */
[----:B------:R-:W-:Y:S04]  /*6280*/  SHF.R.U32.HI R0, RZ, 0x15, R0 ;  /* 0x00000015ff007819 */ /* 0x000fe80000011600 */
[----:B------:R-:W-:Y:S03]  /*6290*/  LOP3.LUT P0, RZ, R0, 0x3, R23, 0x48, !PT ;  /* 0x0000000300ff7812 */ /* 0x000fe60007804817 */
[----:B------:R-:W4:Y:S10]  /*62a0*/  LDTM.x32 R120, tmem[UR4] ;  /* 0x00000004007879ee */ /* 0x000f3400082c0000 */
[----:B----4-:R-:W-:Y:S05]  /*62b0*/  @!P0 BRA `(.L_x_97) ;  /* 0x0000000000408947 */ /* 0x010fea0003800000 */
        /* <DEDUP_REMOVED lines=16> */
.L_x_97:
[----:B------:R-:W-:Y:S05]  /*63c0*/  WARPSYNC.ALL ;  /* 0x0000000000007948 */ /* 0x000fea0003800000 */
[C---:B------:R-:W-:Y:S01]  /*63d0*/  R2UR UR4, R153.reuse ;  /* 0x00000000990472ca */ /* 0x040fe200000e0000 */
[----:B------:R-:W-:Y:S05]  /*63e0*/  VIADD R0, R153, 0x40 ;  /* 0x0000004099007836 */ /* 0x000fea0000000000 */
[----:B------:R-:W-:Y:S04]  /*63f0*/  SHF.R.U32.HI R0, RZ, 0x15, R0 ;  /* 0x00000015ff007819 */ /* 0x000fe80000011600 */
[----:B------:R-:W-:Y:S03]  /*6400*/  LOP3.LUT P0, RZ, R0, 0x3, R23, 0x48, !PT ;  /* 0x0000000300ff7812 */ /* 0x000fe60007804817 */
[----:B------:R-:W4:Y:S10]  /*6410*/  LDTM.x32 R88, tmem[UR4+0x20] ;  /* 0x00002004005879ee */ /* 0x000f3400082c0000 */
        /* <DEDUP_REMOVED lines=17> */
.L_x_98:
        /* <DEDUP_REMOVED lines=23> */
.L_x_99:
        /* <DEDUP_REMOVED lines=23> */
.L_x_100:
[----:B------:R-:W4:Y:S01]  /*6810*/  S2R R20, SR_TID.X ;  /* 0x0000000000147919 */ /* 0x000f220000002100 */
[----:B------:R-:W-:Y:S05]  /*6820*/  WARPSYNC.ALL ;  /* 0x0000000000007948 */ /* 0x000fea0003800000 */
[----:B----4-:R-:W-:Y:S01]  /*6830*/  LOP3.LUT P1, RZ, R20, 0x60, RZ, 0xc0, !PT ;  /* 0x0000006014ff7812 */ /* 0x010fe2000782c0ff */
[----:B------:R-:W-:Y:S01]  /*6840*/  STL [R1+0x58], R2 ;  /* 0x0000580201007387 */ /* 0x000fe20000100800 */
[----:B------:R-:W-:Y:S01]  /*6850*/  F2FP.F16.E4M3.UNPACK_B R8, R16.H1 ;  /* 0x00000010ff08723e */ /* 0x000fe200030006ff */
[C---:B---3--:R-:W-:Y:S01]  /*6860*/  FMUL R104, R152.reuse, R104 ;  /* 0x0000006898687220 */ /* 0x048fe20000400000 */
[----:B------:R-:W-:Y:S01]  /*6870*/  F2FP.F16.E4M3.UNPACK_B R7, R17 ;  /* 0x00000011ff07723e */ /* 0x000fe200020006ff */
[C---:B------:R-:W-:Y:S01]  /*6880*/  FMUL R105, R152.reuse, R105 ;  /* 0x0000006998697220 */ /* 0x040fe20000400000 */
[----:B------:R-:W-:Y:S01]  /*6890*/  F2FP.F16.E4M3.UNPACK_B R6, R17.H1 ;  /* 0x00000011ff06723e */ /* 0x000fe200030006ff */
[----:B------:R3:W-:Y:S01]  /*68a0*/  STL [R1+0x4], R8 ;  /* 0x0000040801007387 */ /* 0x0007e20000100800 */
[----:B-1----:R-:W-:Y:S01]  /*68b0*/  F2FP.F16.E4M3.UNPACK_B R5, R18 ;  /* 0x00000012ff05723e */ /* 0x002fe200020006ff */
[C---:B------:R-:W-:Y:S01]  /*68c0*/  FMUL R106, R152.reuse, R106 ;  /* 0x0000006a986a7220 */ /* 0x040fe20000400000 */
[----:B------:R-:W-:Y:S01]  /*68d0*/  F2FP.F16.E4M3.UNPACK_B R0, R18.H1 ;  /* 0x00000012ff00723e */ /* 0x000fe200030006ff */
[----:B------:R-:W-:Y:S01]  /*68e0*/  STL [R1+0xc], R7 ;  /* 0x00000c0701007387 */ /* 0x000fe20000100800 */
[----:B------:R-:W-:Y:S01]  /*68f0*/  F2FP.F16.E4M3.UNPACK_B R3, R19 ;  /* 0x00000013ff03723e */ /* 0x000fe200020006ff */
[C---:B------:R-:W-:Y:S01]  /*6900*/  FMUL R9, R152.reuse, R127 ;  /* 0x0000007f98097220 */ /* 0x040fe20000400000 */
[----:B------:R-:W-:Y:S01]  /*6910*/  F2FP.F16.E4M3.UNPACK_B R4, R19.H1 ;  /* 0x00000013ff04723e */ /* 0x000fe200030006ff */
[----:B------:R-:W-:Y:S01]  /*6920*/  STL [R1+0x14], R6 ;  /* 0x0000140601007387 */ /* 0x000fe20000100800 */
[C---:B------:R-:W-:Y:S01]  /*6930*/  FMUL R127, R152.reuse, R149 ;  /* 0x00000095987f7220 */ /* 0x040fe20000400000 */
[----:B------:R-:W-:Y:S01]  /*6940*/  R2UR UR4, R153 ;  /* 0x00000000990472ca */ /* 0x000fe200000e0000 */
[C---:B--2---:R-:W-:Y:S01]  /*6950*/  FMUL R10, R152.reuse, R128 ;  /* 0x00000080980a7220 */ /* 0x044fe20000400000 */
[----:B------:R1:W-:Y:S01]  /*6960*/  STL [R1+0x1c], R5 ;  /* 0x00001c0501007387 */ /* 0x0003e20000100800 */
[C---:B------:R-:W-:Y:S01]  /*6970*/  FMUL R128, R152.reuse, R150 ;  /* 0x0000009698807220 */ /* 0x040fe20000400000 */
[C---:B------:R-:W-:Y:S01]  /*6980*/  FMUL R11, R152.reuse, R129 ;  /* 0x00000081980b7220 */ /* 0x040fe20000400000 */
[C---:B------:R-:W-:Y:S01]  /*6990*/  FMUL R129, R152.reuse, R151 ;  /* 0x0000009798817220 */ /* 0x040fe20000400000 */
[----:B------:R2:W-:Y:S01]  /*69a0*/  STL [R1+0x20], R0 ;  /* 0x0000200001007387 */ /* 0x0005e20000100800 */
[C---:B------:R-:W-:Y:S01]  /*69b0*/  FMUL R19, R152.reuse, R137 ;  /* 0x0000008998137220 */ /* 0x040fe20000400000 */
[----:B------:R-:W-:Y:S01]  /*69c0*/  F2FP.F16.E4M3.UNPACK_B R137, R156 ;  /* 0x0000009cff89723e */ /* 0x000fe200020006ff */
[C---:B------:R-:W-:Y:S01]  /*69d0*/  FMUL R15, R152.reuse, R133 ;  /* 0x00000085980f7220 */ /* 0x040fe20000400000 */
[----:B------:R4:W-:Y:S01]  /*69e0*/  STL [R1+0x24], R3 ;  /* 0x0000240301007387 */ /* 0x0009e20000100800 */
[----:B------:R-:W-:Y:S01]  /*69f0*/  F2FP.F16.E4M3.UNPACK_B R133, R158 ;  /* 0x0000009eff85723e */ /* 0x000fe200020006ff */
[C---:B------:R-:W-:Y:S01]  /*6a00*/  FMUL R14, R152.reuse, R132 ;  /* 0x00000084980e7220 */ /* 0x040fe20000400000 */
[----:B------:R-:W-:Y:S01]  /*6a10*/  F2FP.F16.E4M3.UNPACK_B R132, R158.H1 ;  /* 0x0000009eff84723e */ /* 0x000fe200030006ff */
[----:B------:R4:W-:Y:S01]  /*6a20*/  STL [R1+0x28], R4 ;  /* 0x0000280401007387 */ /* 0x0009e20000100800 */
[----:B------:R-:W-:Y:S01]  /*6a30*/  F2FP.F16.E4M3.UNPACK_B R153, R16 ;  /* 0x00000010ff99723e */ /* 0x000fe200020006ff */
[C---:B------:R-:W-:Y:S01]  /*6a40*/  FMUL R16, R152.reuse, R134 ;  /* 0x0000008698107220 */ /* 0x040fe20000400000 */
[C---:B---3--:R-:W-:Y:S01]  /*6a50*/  FMUL R8, R152.reuse, R126 ;  /* 0x0000007e98087220 */ /* 0x048fe20000400000 */
[C---:B------:R-:W-:Y:S01]  /*6a60*/  FMUL R126, R152.reuse, R148 ;  /* 0x00000094987e7220 */ /* 0x040fe20000400000 */
[----:B------:R-:W-:Y:S01]  /*6a70*/  F2FP.F16.E4M3.UNPACK_B R134, R157.H1 ;  /* 0x0000009dff86723e */ /* 0x000fe200030006ff */
[C---:B------:R-:W-:Y:S01]  /*6a80*/  FMUL R13, R152.reuse, R131 ;  /* 0x00000083980d7220 */ /* 0x040fe20000400000 */
[-C--:B------:R-:W-:Y:S01]  /*6a90*/  F2FP.F16.E4M3.UNPACK_B R131, R159.reuse ;  /* 0x0000009fff83723e */ /* 0x080fe200020006ff */
[C---:B------:R-:W-:Y:S01]  /*6aa0*/  FMUL R12, R152.reuse, R130 ;  /* 0x00000082980c7220 */ /* 0x040fe20000400000 */
[----:B------:R3:W-:Y:S01]  /*6ab0*/  STL [R1+0x6c], R126 ;  /* 0x00006c7e01007387 */ /* 0x0007e20000100800 */
[----:B------:R-:W-:Y:S01]  /*6ac0*/  F2FP.F16.E4M3.UNPACK_B R130, R159.H1 ;  /* 0x0000009fff82723e */ /* 0x000fe200030006ff */
[C---:B------:R-:W-:Y:S01]  /*6ad0*/  FMUL R18, R152.reuse, R136 ;  /* 0x0000008898127220 */ /* 0x040fe20000400000 */
[-C--:B------:R-:W-:Y:S01]  /*6ae0*/  F2FP.F16.E4M3.UNPACK_B R203, R172.reuse ;  /* 0x000000acffcb723e */ /* 0x080fe200020006ff */
[----:B------:R3:W-:Y:S01]  /*6af0*/  STL [R1+0x68], R127 ;  /* 0x0000687f01007387 */ /* 0x0007e20000100800 */
[----:B------:R-:W-:Y:S01]  /*6b00*/  F2FP.F16.E4M3.UNPACK_B R201, R172.H1 ;  /* 0x000000acffc9723e */ /* 0x000fe200030006ff */
[----:B-1----:R-:W-:Y:S01]  /*6b10*/  FMUL R5, R152, R123 ;  /* 0x0000007b98057220 */ /* 0x002fe20000400000 */
[----:B------:R-:W-:Y:S01]  /*6b20*/  PRMT R2, R134, 0x7632, R2 ;  /* 0x0000763286027816 */ /* 0x000fe20000000002 */
[----:B------:R1:W-:Y:S01]  /*6b30*/  STL [R1+0x70], R128 ;  /* 0x0000708001007387 */ /* 0x0003e20000100800 */
[----:B------:R-:W-:Y:S01]  /*6b40*/  F2FP.F16.E4M3.UNPACK_B R199, R173 ;  /* 0x000000adffc7723e */ /* 0x000fe200020006ff */
[C---:B--2---:R-:W-:Y:S01]  /*6b50*/  FMUL R0, R152.reuse, R120 ;  /* 0x0000007898007220 */ /* 0x044fe20000400000 */
[C---:B------:R-:W-:Y:S01]  /*6b60*/  FMUL R17, R152.reuse, R135 ;  /* 0x0000008798117220 */ /* 0x040fe20000400000 */
[----:B------:R2:W-:Y:S01]  /*6b70*/  STL [R1+0x74], R129 ;  /* 0x0000748101007387 */ /* 0x0005e20000100800 */
[----:B------:R-:W-:Y:S02]  /*6b80*/  HADD2.F32 R2, -RZ, R2.H0_H0 ;  /* 0x20000002ff027230 */ /* 0x000fe40000004100 */
[C---:B----4-:R-:W-:Y:S01]  /*6b90*/  FMUL R3, R152.reuse, R121 ;  /* 0x0000007998037220 */ /* 0x050fe20000400000 */
[----:B------:R-:W-:Y:S01]  /*6ba0*/  F2FP.F16.E4M3.UNPACK_B R136, R156.H1 ;  /* 0x0000009cff88723e */ /* 0x000fe200030006ff */
[----:B------:R4:W-:Y:S01]  /*6bb0*/  STL [R1+0x2c], R137 ;  /* 0x00002c8901007387 */ /* 0x0009e20000100800 */
[----:B------:R-:W-:Y:S01]  /*6bc0*/  F2FP.F16.E4M3.UNPACK_B R135, R157 ;  /* 0x0000009dff87723e */ /* 0x000fe200020006ff */
[C---:B------:R-:W-:Y:S01]  /*6bd0*/  FMUL R4, R152.reuse, R122 ;  /* 0x0000007a98047220 */ /* 0x040fe20000400000 */
[----:B------:R-:W-:Y:S01]  /*6be0*/  F2FP.F16.E4M3.UNPACK_B R197, R173.H1 ;  /* 0x000000adffc5723e */ /* 0x000fe200030006ff */
[----:B------:R4:W-:Y:S01]  /*6bf0*/  STL.S16 [R1+0x38], R134 ;  /* 0x0000388601007387 */ /* 0x0009e20000100600 */
[C---:B------:R-:W-:Y:S01]  /*6c00*/  FMUL R6, R152.reuse, R124 ;  /* 0x0000007c98067220 */ /* 0x040fe20000400000 */
[C---:B------:R-:W-:Y:S01]  /*6c10*/  FMUL R7, R152.reuse, R125 ;  /* 0x0000007d98077220 */ /* 0x040fe20000400000 */
[-C--:B------:R-:W-:Y:S01]  /*6c20*/  F2FP.F16.E4M3.UNPACK_B R191, R174.reuse ;  /* 0x000000aeffbf723e */ /* 0x080fe200020006ff */
[----:B------:R4:W-:Y:S01]  /*6c30*/  STL [R1+0x48], R133 ;  /* 0x0000488501007387 */ /* 0x0009e20000100800 */
[C---:B---3--:R-:W-:Y:S01]  /*6c40*/  PRMT R126, R135.reuse, 0x7610, R126 ;  /* 0x00007610877e7816 */ /* 0x048fe2000000007e */
[C---:B------:R-:W-:Y:S01]  /*6c50*/  FMUL R21, R152.reuse, R139 ;  /* 0x0000008b98157220 */ /* 0x040fe20000400000 */
[----:B------:R-:W-:Y:S01]  /*6c60*/  F2FP.F16.E4M3.UNPACK_B R189, R174.H1 ;  /* 0x000000aeffbd723e */ /* 0x000fe200030006ff */
[----:B------:R3:W-:Y:S01]  /*6c70*/  STL [R1+0x44], R132 ;  /* 0x0000448401007387 */ /* 0x0007e20000100800 */
[----:B------:R-:W-:Y:S01]  /*6c80*/  PRMT R127, R135, 0x7632, R127 ;  /* 0x00007632877f7816 */ /* 0x000fe2000000007f */
[----:B------:R-:W-:Y:S01]  /*6c90*/  FMUL R135, R152, R29 ;  /* 0x0000001d98877220 */ /* 0x000fe20000400000 */
[----:B------:R-:W-:Y:S01]  /*6ca0*/  HADD2.F32 R29, -RZ, R197.H0_H0 ;  /* 0x200000c5ff1d7230 */ /* 0x000fe20000004100 */
[----:B------:R3:W-:Y:S01]  /*6cb0*/  STL [R1+0x40], R131 ;  /* 0x0000408301007387 */ /* 0x0007e20000100800 */
[----:B-1----:R-:W-:Y:S01]  /*6cc0*/  PRMT R128, R136, 0x7632, R128 ;  /* 0x0000763288807816 */ /* 0x002fe20000000080 */
[----:B------:R-:W-:Y:S01]  /*6cd0*/  FMUL R139, R152, R33 ;  /* 0x00000021988b7220 */ /* 0x000fe20000400000 */
[----:B------:R-:W-:Y:S01]  /*6ce0*/  HADD2.F32 R33, -RZ, R189.H0_H0 ;  /* 0x200000bdff217230 */ /* 0x000fe20000004100 */
[----:B------:R1:W-:Y:S01]  /*6cf0*/  STL [R1+0x3c], R130 ;  /* 0x00003c8201007387 */ /* 0x0003e20000100800 */
[----:B--2---:R-:W-:Y:S01]  /*6d00*/  PRMT R129, R136, 0x7610, R129 ;  /* 0x0000761088817816 */ /* 0x004fe20000000081 */
[C---:B------:R-:W-:Y:S01]  /*6d10*/  FMUL R136, R152.reuse, R30 ;  /* 0x0000001e98887220 */ /* 0x040fe20000400000 */
[----:B------:R-:W-:Y:S01]  /*6d20*/  HADD2.F32 R30, -RZ, R199.H1_H1 ;  /* 0x300000c7ff1e7230 */ /* 0x000fe20000004100 */
[----:B------:R2:W-:Y:S01]  /*6d30*/  STL [R1+0x5c], R104 ;  /* 0x00005c6801007387 */ /* 0x0005e20000100800 */
[----:B------:R-:W-:Y:S01]  /*6d40*/  F2FP.F16.E4M3.UNPACK_B R187, R175 ;  /* 0x000000afffbb723e */ /* 0x000fe200020006ff */
[C---:B------:R-:W-:Y:S01]  /*6d50*/  FMUL R23, R152.reuse, R141 ;  /* 0x0000008d98177220 */ /* 0x040fe20000400000 */
[C---:B----4-:R-:W-:Y:S01]  /*6d60*/  FMUL R137, R152.reuse, R31 ;  /* 0x0000001f98897220 */ /* 0x050fe20000400000 */
[----:B------:R-:W-:Y:S01]  /*6d70*/  STL [R1+0x60], R105 ;  /* 0x0000606901007387 */ /* 0x000fe20000100800 */
[C---:B------:R-:W-:Y:S01]  /*6d80*/  FMUL R134, R152.reuse, R28 ;  /* 0x0000001c98867220 */ /* 0x040fe20000400000 */
[----:B------:R-:W-:Y:S02]  /*6d90*/  HADD2.F32 R28, -RZ, R201.H1_H1 ;  /* 0x300000c9ff1c7230 */ /* 0x000fe40000004100 */
[C---:B------:R-:W-:Y:S01]  /*6da0*/  FMUL R141, R152.reuse, R35 ;  /* 0x00000023988d7220 */ /* 0x040fe20000400000 */
[----:B------:R4:W-:Y:S01]  /*6db0*/  STL [R1+0x64], R106 ;  /* 0x0000646a01007387 */ /* 0x0009e20000100800 */
[----:B------:R-:W-:Y:S02]  /*6dc0*/  HADD2.F32 R31, -RZ, R191.H0_H0 ;  /* 0x200000bfff1f7230 */ /* 0x000fe40000004100 */
[C---:B------:R-:W-:Y:S01]  /*6dd0*/  FMUL R125, R152.reuse, R147 ;  /* 0x00000093987d7220 */ /* 0x040fe20000400000 */
[----:B------:R-:W-:Y:S02]  /*6de0*/  HADD2.F32 R35, -RZ, R187.H0_H0 ;  /* 0x200000bbff237230 */ /* 0x000fe40000004100 */
[C---:B------:R-:W-:Y:S01]  /*6df0*/  FMUL R133, R152.reuse, R27 ;  /* 0x0000001b98857220 */ /* 0x040fe20000400000 */
[----:B------:R-:W-:Y:S01]  /*6e00*/  HADD2.F32 R27, -RZ, R199.H0_H0 ;  /* 0x200000c7ff1b7230 */ /* 0x000fe20000004100 */
[-C--:B------:R-:W-:Y:S01]  /*6e10*/  F2FP.F16.E4M3.UNPACK_B R173, R171.reuse ;  /* 0x000000abffad723e */ /* 0x080fe200020006ff */
[C---:B---3--:R-:W-:Y:S01]  /*6e20*/  FMUL R132, R152.reuse, R26 ;  /* 0x0000001a98847220 */ /* 0x048fe20000400000 */
[----:B------:R-:W-:Y:S01]  /*6e30*/  HADD2.F32 R26, -RZ, R203.H1_H1 ;  /* 0x300000cbff1a7230 */ /* 0x000fe20000004100 */
[----:B------:R-:W-:Y:S01]  /*6e40*/  F2FP.F16.E4M3.UNPACK_B R171, R171.H1 ;  /* 0x000000abffab723e */ /* 0x000fe200030006ff */
[C---:B------:R-:W-:Y:S01]  /*6e50*/  FMUL R91, R152.reuse, R91 ;  /* 0x0000005b985b7220 */ /* 0x040fe20000400000 */
[C---:B------:R-:W-:Y:S01]  /*6e60*/  FMUL R131, R152.reuse, R25 ;  /* 0x0000001998837220 */ /* 0x040fe20000400000 */
[----:B------:R-:W-:Y:S01]  /*6e70*/  HADD2.F32 R25, -RZ, R201.H0_H0 ;  /* 0x200000c9ff197230 */ /* 0x000fe20000004100 */
[----:B------:R-:W-:Y:S01]  /*6e80*/  F2FP.F16.E4M3.UNPACK_B R252, R161 ;  /* 0x000000a1fffc723e */ /* 0x000fe200020006ff */
[C---:B------:R-:W-:Y:S01]  /*6e90*/  FMUL R92, R152.reuse, R92 ;  /* 0x0000005c985c7220 */ /* 0x040fe20000400000 */
[C---:B-1----:R-:W-:Y:S01]  /*6ea0*/  FMUL R130, R152.reuse, R24 ;  /* 0x0000001898827220 */ /* 0x042fe20000400000 */
[----:B------:R-:W-:Y:S01]  /*6eb0*/  HADD2.F32 R24, -RZ, R203.H0_H0 ;  /* 0x200000cbff187230 */ /* 0x000fe20000004100 */
[----:B--2---:R-:W2:Y:S01]  /*6ec0*/  LDL.S16 R104, [R1+0x6] ;  /* 0x0000060001687983 */ /* 0x004ea20000100600 */
[C---:B------:R-:W-:Y:S01]  /*6ed0*/  FMUL R20, R152.reuse, R138 ;  /* 0x0000008a98147220 */ /* 0x040fe20000400000 */
[C---:B------:R-:W-:Y:S01]  /*6ee0*/  FMUL R138, R152.reuse, R32 ;  /* 0x00000020988a7220 */ /* 0x040fe20000400000 */
[----:B------:R-:W-:Y:S02]  /*6ef0*/  HADD2.F32 R32, -RZ, R197.H1_H1 ;  /* 0x300000c5ff207230 */ /* 0x000fe40000004100 */
[C---:B------:R-:W-:Y:S01]  /*6f00*/  FFMA R0, R155.reuse, R24, R0 ;  /* 0x000000189b007223 */ /* 0x040fe20000000000 */
[C---:B------:R-:W-:Y:S01]  /*6f10*/  FFMA R3, R155.reuse, R26, R3 ;  /* 0x0000001a9b037223 */ /* 0x040fe20000000003 */
[C---:B------:R-:W-:Y:S01]  /*6f20*/  FFMA R4, R155.reuse, R25, R4 ;  /* 0x000000199b047223 */ /* 0x040fe20000000004 */
[C---:B------:R-:W-:Y:S01]  /*6f30*/  FFMA R5, R155.reuse, R28, R5 ;  /* 0x0000001c9b057223 */ /* 0x040fe20000000005 */
[C---:B------:R-:W-:Y:S01]  /*6f40*/  FFMA R6, R155.reuse, R27, R6 ;  /* 0x0000001b9b067223 */ /* 0x040fe20000000006 */
[C---:B------:R-:W-:Y:S01]  /*6f50*/  FFMA R7, R155.reuse, R30, R7 ;  /* 0x0000001e9b077223 */ /* 0x040fe20000000007 */
[C---:B------:R-:W-:Y:S01]  /*6f60*/  FFMA R8, R155.reuse, R29, R8 ;  /* 0x0000001d9b087223 */ /* 0x040fe20000000008 */
[----:B------:R-:W-:Y:S01]  /*6f70*/  FFMA R9, R155, R32, R9 ;  /* 0x000000209b097223 */ /* 0x000fe20000000009 */
[----:B------:R-:W-:Y:S01]  /*6f80*/  F2FP.SATFINITE.E4M3.F32.PACK_AB_MERGE_C R4, R5, R4, RZ ;  /* 0x000000040504723e */ /* 0x000fe200048070ff */
[----:B------:R-:W-:Y:S01]  /*6f90*/  FMUL R120, R152, R142 ;  /* 0x0000008e98787220 */ /* 0x000fe20000400000 */
[----:B------:R-:W-:Y:S01]  /*6fa0*/  R2UR UR5, R22 ;  /* 0x00000000160572ca */ /* 0x000fe200000e0000 */
[C---:B------:R-:W-:Y:S01]  /*6fb0*/  FMUL R22, R152.reuse, R140 ;  /* 0x0000008c98167220 */ /* 0x040fe20000400000 */
[----:B------:R-:W-:Y:S01]  /*6fc0*/  F2FP.SATFINITE.E4M3.F32.PACK_AB_MERGE_C R0, R3, R0, R4 ;  /* 0x000000000300723e */ /* 0x000fe20004807004 */
[----:B------:R-:W-:Y:S01]  /*6fd0*/  FFMA R10, R155, R31, R10 ;  /* 0x0000001f9b0a7223 */ /* 0x000fe2000000000a */
[----:B------:R-:W3:Y:S01]  /*6fe0*/  LDL.S16 R3, [R1+0x16] ;  /* 0x0000160001037983 */ /* 0x000ee20000100600 */
[----:B------:R-:W-:Y:S01]  /*6ff0*/  F2FP.SATFINITE.E4M3.F32.PACK_AB_MERGE_C R8, R9, R8, RZ ;  /* 0x000000080908723e */ /* 0x000fe200048070ff */
[C---:B------:R-:W-:Y:S01]  /*7000*/  FMUL R140, R152.reuse, R34 ;  /* 0x00000022988c7220 */ /* 0x040fe20000400000 */
[----:B------:R-:W-:Y:S01]  /*7010*/  HADD2.F32 R34, -RZ, R191.H1_H1 ;  /* 0x300000bfff227230 */ /* 0x000fe20000004100 */
[----:B------:R1:W-:Y:S01]  /*7020*/  STL [R1+0x4c], R0 ;  /* 0x00004c0001007387 */ /* 0x0003e20000100800 */
[----:B----4-:R-:W-:Y:S01]  /*7030*/  F2FP.SATFINITE.E4M3.F32.PACK_AB_MERGE_C R106, R7, R6, R8 ;  /* 0x00000006076a723e */ /* 0x010fe20004807008 */
[----:B------:R-:W-:Y:S01]  /*7040*/  HADD2.F32 R142, -RZ, R189.H1_H1 ;  /* 0x300000bdff8e7230 */ /* 0x000fe20000004100 */
[----:B------:R-:W-:Y:S01]  /*7050*/  F2FP.F16.E4M3.UNPACK_B R248, R161.H1 ;  /* 0x000000a1fff8723e */ /* 0x000fe200030006ff */
[C---:B------:R-:W-:Y:S01]  /*7060*/  FFMA R11, R155.reuse, R34, R11 ;  /* 0x000000229b0b7223 */ /* 0x040fe2000000000b */
[C---:B------:R-:W-:Y:S01]  /*7070*/  FFMA R12, R155.reuse, R33, R12 ;  /* 0x000000219b0c7223 */ /* 0x040fe2000000000c */
[--C-:B------:R-:W-:Y:S02]  /*7080*/  HADD2.F32 R161, -RZ, R173.reuse.H0_H0 ;  /* 0x200000adffa17230 */ /* 0x100fe40000004100 */
[C---:B------:R-:W-:Y:S01]  /*7090*/  FFMA R13, R155.reuse, R142, R13 ;  /* 0x0000008e9b0d7223 */ /* 0x040fe2000000000d */
[----:B------:R-:W-:Y:S01]  /*70a0*/  FFMA R14, R155, R35, R14 ;  /* 0x000000239b0e7223 */ /* 0x000fe2000000000e */
[-C--:B------:R-:W-:Y:S01]  /*70b0*/  F2FP.F16.E4M3.UNPACK_B R250, R162.reuse ;  /* 0x000000a2fffa723e */ /* 0x080fe200020006ff */
[C---:B------:R-:W-:Y:S01]  /*70c0*/  FMUL R95, R152.reuse, R95 ;  /* 0x0000005f985f7220 */ /* 0x040fe20000400000 */
[----:B------:R-:W-:Y:S01]  /*70d0*/  F2FP.F16.E4M3.UNPACK_B R251, R162.H1 ;  /* 0x000000a2fffb723e */ /* 0x000fe200030006ff */
[----:B------:R-:W-:Y:S01]  /*70e0*/  HADD2.F32 R162, -RZ, R173.H1_H1 ;  /* 0x300000adffa27230 */ /* 0x000fe20000004100 */
[----:B------:R-:W-:Y:S01]  /*70f0*/  F2FP.SATFINITE.E4M3.F32.PACK_AB_MERGE_C R12, R13, R12, RZ ;  /* 0x0000000c0d0c723e */ /* 0x000fe200048070ff */
[C---:B------:R-:W-:Y:S01]  /*7100*/  FMUL R122, R152.reuse, R144 ;  /* 0x00000090987a7220 */ /* 0x040fe20000400000 */
[----:B------:R-:W-:Y:S01]  /*7110*/  HADD2.F32 R144, -RZ, R187.H1_H1 ;  /* 0x300000bbff907230 */ /* 0x000fe20000004100 */
[----:B------:R-:W-:Y:S01]  /*7120*/  F2FP.F16.E4M3.UNPACK_B R247, R163 ;  /* 0x000000a3fff7723e */ /* 0x000fe200020006ff */
[C---:B------:R-:W-:Y:S01]  /*7130*/  FMUL R121, R152.reuse, R143 ;  /* 0x0000008f98797220 */ /* 0x040fe20000400000 */
[----:B------:R-:W-:Y:S01]  /*7140*/  F2FP.SATFINITE.E4M3.F32.PACK_AB_MERGE_C R105, R11, R10, R12 ;  /* 0x0000000a0b69723e */ /* 0x000fe2000480700c */
[C---:B------:R-:W-:Y:S01]  /*7150*/  FMUL R124, R152.reuse, R146 ;  /* 0x00000092987c7220 */ /* 0x040fe20000400000 */
[C---:B------:R-:W-:Y:S01]  /*7160*/  FFMA R15, R155.reuse, R144, R15 ;  /* 0x000000909b0f7223 */ /* 0x040fe2000000000f */
[----:B------:R-:W-:Y:S01]  /*7170*/  F2FP.F16.E4M3.UNPACK_B R249, R163.H1 ;  /* 0x000000a3fff9723e */ /* 0x000fe200030006ff */
[----:B------:R-:W-:Y:S01]  /*7180*/  HADD2.F32 R163, -RZ, R171.H0_H0 ;  /* 0x200000abffa37230 */ /* 0x000fe20000004100 */
[----:B------:R-:W-:Y:S01]  /*7190*/  F2FP.F16.E4M3.UNPACK_B R172, R205.H1 ;  /* 0x000000cdffac723e */ /* 0x000fe200030006ff */
[C---:B------:R-:W-:Y:S01]  /*71a0*/  FMUL R123, R152.reuse, R145 ;  /* 0x00000091987b7220 */ /* 0x040fe20000400000 */
[----:B-1----:R-:W4:Y:S01]  /*71b0*/  LDL.S16 R0, [R1+0x1c] ;  /* 0x00001c0001007983 */ /* 0x002f220000100600 */
[----:B------:R-:W-:Y:S01]  /*71c0*/  F2FP.F16.E4M3.UNPACK_B R185, R175.H1 ;  /* 0x000000afffb9723e */ /* 0x000fe200030006ff */
[C---:B------:R-:W-:Y:S01]  /*71d0*/  FMUL R88, R152.reuse, R88 ;  /* 0x0000005898587220 */ /* 0x040fe20000400000 */
[-C--:B------:R-:W-:Y:S01]  /*71e0*/  F2FP.F16.E4M3.UNPACK_B R183, R168.reuse ;  /* 0x000000a8ffb7723e */ /* 0x080fe200020006ff */
[----:B------:R-:W4:Y:S01]  /*71f0*/  LDL.LU.S16 R4, [R1+0x1e] ;  /* 0x00001e0001047983 */ /* 0x000f220000300600 */
[----:B------:R-:W-:Y:S01]  /*7200*/  F2FP.F16.E4M3.UNPACK_B R181, R168.H1 ;  /* 0x000000a8ffb5723e */ /* 0x000fe200030006ff */
[----:B------:R-:W-:Y:S01]  /*7210*/  HADD2.F32 R146, -RZ, R185.H1_H1 ;  /* 0x300000b9ff927230 */ /* 0x000fe20000004100 */
[-C--:B------:R-:W-:Y:S01]  /*7220*/  F2FP.F16.E4M3.UNPACK_B R168, R204.reuse.H1 ;  /* 0x000000ccffa8723e */ /* 0x080fe200030006ff */
[----:B------:R-:W3:Y:S01]  /*7230*/  LDL.S16 R32, [R1+0x20] ;  /* 0x0000200001207983 */ /* 0x000ee20000100600 */
[--C-:B------:R-:W-:Y:S01]  /*7240*/  HADD2.F32 R145, -RZ, R183.reuse.H0_H0 ;  /* 0x200000b7ff917230 */ /* 0x100fe20000004100 */
[-C--:B------:R-:W-:Y:S01]  /*7250*/  F2FP.F16.E4M3.UNPACK_B R154, R169.reuse ;  /* 0x000000a9ff9a723e */ /* 0x080fe200020006ff */
[----:B------:R-:W-:Y:S01]  /*7260*/  HADD2.F32 R148, -RZ, R183.H1_H1 ;  /* 0x300000b7ff947230 */ /* 0x000fe20000004100 */
[----:B------:R-:W4:Y:S01]  /*7270*/  LDL.LU.S16 R29, [R1+0x22] ;  /* 0x00002200011d7983 */ /* 0x000f220000300600 */
[----:B------:R-:W-:Y:S01]  /*7280*/  HADD2.F32 R150, -RZ, R181.H1_H1 ;  /* 0x300000b5ff967230 */ /* 0x000fe20000004100 */
[----:B------:R-:W-:Y:S01]  /*7290*/  F2FP.F16.E4M3.UNPACK_B R179, R169.H1 ;  /* 0x000000a9ffb3723e */ /* 0x000fe200030006ff */
[--C-:B------:R-:W-:Y:S01]  /*72a0*/  HADD2.F32 R149, -RZ, R154.reuse.H0_H0 ;  /* 0x2000009aff957230 */ /* 0x100fe20000004100 */
[----:B------:R-:W4:Y:S01]  /*72b0*/  LDL.S16 R30, [R1+0x24] ;  /* 0x00002400011e7983 */ /* 0x000f220000100600 */
[----:B------:R-:W-:Y:S01]  /*72c0*/  HADD2.F32 R154, -RZ, R154.H1_H1 ;  /* 0x3000009aff9a7230 */ /* 0x000fe20000004100 */
[----:B------:R-:W-:Y:S01]  /*72d0*/  F2FP.F16.E4M3.UNPACK_B R169, R204 ;  /* 0x000000ccffa9723e */ /* 0x000fe200020006ff */
[--C-:B------:R-:W-:Y:S01]  /*72e0*/  HADD2.F32 R151, -RZ, R179.reuse.H0_H0 ;  /* 0x200000b3ff977230 */ /* 0x100fe20000004100 */
[----:B------:R-:W4:Y:S01]  /*72f0*/  LDL.LU.S16 R27, [R1+0x26] ;  /* 0x00002600011b7983 */ /* 0x000f220000300600 */
[----:B------:R-:W-:Y:S01]  /*7300*/  HADD2.F32 R156, -RZ, R179.H1_H1 ;  /* 0x300000b3ff9c7230 */ /* 0x000fe20000004100 */
[-C--:B------:R-:W-:Y:S01]  /*7310*/  F2FP.F16.E4M3.UNPACK_B R177, R170.reuse ;  /* 0x000000aaffb1723e */ /* 0x080fe200020006ff */
[----:B------:R-:W-:Y:S01]  /*7320*/  HADD2.F32 R143, -RZ, R185.H0_H0 ;  /* 0x200000b9ff8f7230 */ /* 0x000fe20000004100 */
[----:B------:R-:W4:Y:S01]  /*7330*/  LDL.S16 R5, [R1+0x28] ;  /* 0x0000280001057983 */ /* 0x000f220000100600 */
[----:B------:R-:W-:Y:S01]  /*7340*/  HADD2.F32 R147, -RZ, R181.H0_H0 ;  /* 0x200000b5ff937230 */ /* 0x000fe20000004100 */
[----:B------:R-:W-:Y:S01]  /*7350*/  F2FP.F16.E4M3.UNPACK_B R175, R170.H1 ;  /* 0x000000aaffaf723e */ /* 0x000fe200030006ff */
[--C-:B------:R-:W-:Y:S01]  /*7360*/  HADD2.F32 R157, -RZ, R177.reuse.H0_H0 ;  /* 0x200000b1ff9d7230 */ /* 0x100fe20000004100 */
[----:B------:R-:W4:Y:S01]  /*7370*/  LDL.LU.S16 R28, [R1+0x2a] ;  /* 0x00002a00011c7983 */ /* 0x000f220000300600 */
[C---:B------:R-:W-:Y:S01]  /*7380*/  FFMA R16, R155.reuse, R143, R16 ;  /* 0x0000008f9b107223 */ /* 0x040fe20000000010 */
[C---:B------:R-:W-:Y:S01]  /*7390*/  FFMA R17, R155.reuse, R146, R17 ;  /* 0x000000929b117223 */ /* 0x040fe20000000011 */
[C---:B------:R-:W-:Y:S01]  /*73a0*/  FFMA R18, R155.reuse, R145, R18 ;  /* 0x000000919b127223 */ /* 0x040fe20000000012 */
[----:B------:R-:W4:Y:S01]  /*73b0*/  LDL.S16 R25, [R1+0x2c] ;  /* 0x00002c0001197983 */ /* 0x000f220000100600 */
[C---:B------:R-:W-:Y:S01]  /*73c0*/  FFMA R19, R155.reuse, R148, R19 ;  /* 0x000000949b137223 */ /* 0x040fe20000000013 */
[C---:B------:R-:W-:Y:S01]  /*73d0*/  FFMA R20, R155.reuse, R147, R20 ;  /* 0x000000939b147223 */ /* 0x040fe20000000014 */
[C---:B------:R-:W-:Y:S01]  /*73e0*/  FFMA R21, R155.reuse, R150, R21 ;  /* 0x000000969b157223 */ /* 0x040fe20000000015 */
[----:B------:R-:W4:Y:S01]  /*73f0*/  LDL.LU.S16 R26, [R1+0x2e] ;  /* 0x00002e00011a7983 */ /* 0x000f220000300600 */
[C---:B------:R-:W-:Y:S01]  /*7400*/  FFMA R22, R155.reuse, R149, R22 ;  /* 0x000000959b167223 */ /* 0x040fe20000000016 */
[----:B------:R-:W-:Y:S01]  /*7410*/  FFMA R23, R155, R154, R23 ;  /* 0x0000009a9b177223 */ /* 0x000fe20000000017 */
[----:B------:R-:W-:Y:S01]  /*7420*/  F2FP.SATFINITE.E4M3.F32.PACK_AB_MERGE_C R16, R17, R16, RZ ;  /* 0x000000101110723e */ /* 0x000fe200048070ff */
[----:B------:R-:W4:Y:S01]  /*7430*/  LDL.LU.S16 R24, [R1+0x38] ;  /* 0x0000380001187983 */ /* 0x000f220000300600 */
[----:B------:R-:W-:Y:S01]  /*7440*/  F2FP.SATFINITE.E4M3.F32.PACK_AB_MERGE_C R20, R21, R20, RZ ;  /* 0x000000141514723e */ /* 0x000fe200048070ff */
[----:B------:R-:W-:Y:S02]  /*7450*/  HADD2.F32 R158, -RZ, R177.H1_H1 ;  /* 0x300000b1ff9e7230 */ /* 0x000fe40000004100 */
[C---:B------:R-:W-:Y:S01]  /*7460*/  FFMA R120, R155.reuse, R151, R120 ;  /* 0x000000979b787223 */ /* 0x040fe20000000078 */
[----:B------:R-:W4:Y:S01]  /*7470*/  LDL.LU.S16 R9, [R1+0x14] ;  /* 0x0000140001097983 */ /* 0x000f220000300600 */
[C---:B------:R-:W-:Y:S01]  /*7480*/  FFMA R121, R155.reuse, R156, R121 ;  /* 0x0000009c9b797223 */ /* 0x040fe20000000079 */
[C---:B------:R-:W-:Y:S01]  /*7490*/  FFMA R122, R155.reuse, R157, R122 ;  /* 0x0000009d9b7a7223 */ /* 0x040fe2000000007a */
[----:B------:R-:W-:Y:S01]  /*74a0*/  FFMA R123, R155, R158, R123 ;  /* 0x0000009e9b7b7223 */ /* 0x000fe2000000007b */
[----:B------:R-:W2:Y:S01]  /*74b0*/  LDL.LU.S16 R7, [R1+0x4] ;  /* 0x0000040001077983 */ /* 0x000ea20000300600 */
[----:B------:R-:W-:Y:S01]  /*74c0*/  HADD2.F32 R158, -RZ, R129.H0_H0 ;  /* 0x20000081ff9e7230 */ /* 0x000fe20000004100 */
[----:B------:R-:W-:Y:S01]  /*74d0*/  F2FP.F16.E4M3.UNPACK_B R170, R205 ;  /* 0x000000cdffaa723e */ /* 0x000fe200020006ff */
[--C-:B------:R-:W-:Y:S01]  /*74e0*/  HADD2.F32 R159, -RZ, R175.reuse.H0_H0 ;  /* 0x200000afff9f7230 */ /* 0x100fe20000004100 */
[----:B------:R-:W3:Y:S01]  /*74f0*/  LDL.S16 R6, [R1+0xc] ;  /* 0x00000c0001067983 */ /* 0x000ee20000100600 */
[----:B------:R-:W-:Y:S01]  /*7500*/  F2FP.SATFINITE.E4M3.F32.PACK_AB_MERGE_C R120, R121, R120, RZ ;  /* 0x000000787978723e */ /* 0x000fe200048070ff */
[C---:B------:R-:W-:Y:S01]  /*7510*/  FMUL R89, R152.reuse, R89 ;  /* 0x0000005998597220 */ /* 0x040fe20000400000 */
[-C--:B------:R-:W-:Y:S01]  /*7520*/  F2FP.F16.E4M3.UNPACK_B R246, R160.reuse ;  /* 0x000000a0fff6723e */ /* 0x080fe200020006ff */
[----:B------:R-:W4:Y:S01]  /*7530*/  LDL.LU.S16 R8, [R1+0xe] ;  /* 0x00000e0001087983 */ /* 0x000f220000300600 */
[C---:B------:R-:W-:Y:S01]  /*7540*/  FFMA R124, R155.reuse, R159, R124 ;  /* 0x0000009f9b7c7223 */ /* 0x040fe2000000007c */
[----:B------:R-:W-:Y:S01]  /*7550*/  HADD2.F32 R159, -RZ, R126.H0_H0 ;  /* 0x2000007eff9f7230 */ /* 0x000fe20000004100 */
[----:B------:R-:W-:Y:S01]  /*7560*/  F2FP.F16.E4M3.UNPACK_B R245, R160.H1 ;  /* 0x000000a0fff5723e */ /* 0x000fe200030006ff */
[----:B------:R-:W-:Y:S01]  /*7570*/  HADD2.F32 R160, -RZ, R175.H1_H1 ;  /* 0x300000afffa07230 */ /* 0x000fe20000004100 */
[----:B------:R-:W-:Y:S01]  /*7580*/  F2FP.F16.E4M3.UNPACK_B R214, R164 ;  /* 0x000000a4ffd6723e */ /* 0x000fe200020006ff */
[C---:B------:R-:W-:Y:S01]  /*7590*/  FMUL R90, R152.reuse, R90 ;  /* 0x0000005a985a7220 */ /* 0x040fe20000400000 */
[----:B------:R-:W-:Y:S01]  /*75a0*/  F2FP.F16.E4M3.UNPACK_B R216, R164.H1 ;  /* 0x000000a4ffd8723e */ /* 0x000fe200030006ff */
[----:B------:R-:W-:Y:S02]  /*75b0*/  HADD2.F32 R164, -RZ, R171.H1_H1 ;  /* 0x300000abffa47230 */ /* 0x000fe40000004100 */
[----:B------:R-:W-:Y:S01]  /*75c0*/  FFMA R125, R155, R160, R125 ;  /* 0x000000a09b7d7223 */ /* 0x000fe2000000007d */
[----:B------:R-:W-:Y:S01]  /*75d0*/  F2FP.F16.E4M3.UNPACK_B R218, R165 ;  /* 0x000000a5ffda723e */ /* 0x000fe200020006ff */
[C---:B------:R-:W-:Y:S01]  /*75e0*/  FMUL R93, R152.reuse, R93 ;  /* 0x0000005d985d7220 */ /* 0x040fe20000400000 */
[----:B------:R-:W-:Y:S01]  /*75f0*/  F2FP.F16.E4M3.UNPACK_B R220, R165.H1 ;  /* 0x000000a5ffdc723e */ /* 0x000fe200030006ff */
[--C-:B------:R-:W-:Y:S01]  /*7600*/  HADD2.F32 R165, -RZ, R169.reuse.H0_H0 ;  /* 0x200000a9ffa57230 */ /* 0x100fe20000004100 */
[-C--:B------:R-:W-:Y:S01]  /*7610*/  F2FP.F16.E4M3.UNPACK_B R222, R166.reuse ;  /* 0x000000a6ffde723e */ /* 0x080fe200020006ff */
[----:B------:R-:W-:Y:S01]  /*7620*/  HADD2.F32 R171, -RZ, R172.H0_H0 ;  /* 0x200000acffab7230 */ /* 0x000fe20000004100 */
[----:B------:R-:W-:Y:S01]  /*7630*/  F2FP.F16.E4M3.UNPACK_B R224, R166.H1 ;  /* 0x000000a6ffe0723e */ /* 0x000fe200030006ff */
[----:B------:R-:W-:Y:S01]  /*7640*/  HADD2.F32 R166, -RZ, R169.H1_H1 ;  /* 0x300000a9ffa67230 */ /* 0x000fe20000004100 */
[-C--:B------:R-:W-:Y:S01]  /*7650*/  F2FP.F16.E4M3.UNPACK_B R226, R167.reuse ;  /* 0x000000a7ffe2723e */ /* 0x080fe200020006ff */
[----:B------:R-:W-:Y:S01]  /*7660*/  HADD2.F32 R169, -RZ, R170.H0_H0 ;  /* 0x200000aaffa97230 */ /* 0x000fe20000004100 */
[----:B------:R-:W-:Y:S01]  /*7670*/  F2FP.F16.E4M3.UNPACK_B R228, R167.H1 ;  /* 0x000000a7ffe4723e */ /* 0x000fe200030006ff */
[--C-:B------:R-:W-:Y:S01]  /*7680*/  HADD2.F32 R167, -RZ, R168.reuse.H0_H0 ;  /* 0x200000a8ffa77230 */ /* 0x100fe20000004100 */
[----:B------:R-:W-:Y:S01]  /*7690*/  F2FP.SATFINITE.E4M3.F32.PACK_AB_MERGE_C R124, R125, R124, RZ ;  /* 0x0000007c7d7c723e */ /* 0x000fe200048070ff */
[----:B------:R-:W-:Y:S02]  /*76a0*/  HADD2.F32 R168, -RZ, R168.H1_H1 ;  /* 0x300000a8ffa87230 */ /* 0x000fe40000004100 */
[C---:B------:R-:W-:Y:S01]  /*76b0*/  FMUL R94, R152.reuse, R94 ;  /* 0x0000005e985e7220 */ /* 0x040fe20000400000 */
[----:B------:R-:W-:Y:S01]  /*76c0*/  HADD2.F32 R170, -RZ, R170.H1_H1 ;  /* 0x300000aaffaa7230 */ /* 0x000fe20000004100 */
[-C--:B------:R-:W-:Y:S01]  /*76d0*/  F2FP.F16.E4M3.UNPACK_B R174, R206.reuse ;  /* 0x000000ceffae723e */ /* 0x080fe200020006ff */
[----:B------:R-:W-:Y:S01]  /*76e0*/  HADD2.F32 R172, -RZ, R172.H1_H1 ;  /* 0x300000acffac7230 */ /* 0x000fe20000004100 */
[----:B------:R-:W-:Y:S01]  /*76f0*/  F2FP.F16.E4M3.UNPACK_B R176, R206.H1 ;  /* 0x000000ceffb0723e */ /* 0x000fe200030006ff */
[C---:B------:R-:W-:Y:S01]  /*7700*/  FMUL R96, R152.reuse, R96 ;  /* 0x0000006098607220 */ /* 0x040fe20000400000 */
[C---:B------:R-:W-:Y:S01]  /*7710*/  FMUL R97, R152.reuse, R97 ;  /* 0x0000006198617220 */ /* 0x040fe20000400000 */
[--C-:B------:R-:W-:Y:S02]  /*7720*/  HADD2.F32 R173, -RZ, R174.reuse.H0_H0 ;  /* 0x200000aeffad7230 */ /* 0x100fe40000004100 */
[C---:B------:R-:W-:Y:S01]  /*7730*/  FMUL R98, R152.reuse, R98 ;  /* 0x0000006298627220 */ /* 0x040fe20000400000 */
[----:B------:R-:W-:Y:S02]  /*7740*/  HADD2.F32 R174, -RZ, R174.H1_H1 ;  /* 0x300000aeffae7230 */ /* 0x000fe40000004100 */
[C---:B------:R-:W-:Y:S01]  /*7750*/  FMUL R99, R152.reuse, R99 ;  /* 0x0000006398637220 */ /* 0x040fe20000400000 */
[--C-:B------:R-:W-:Y:S01]  /*7760*/  HADD2.F32 R175, -RZ, R176.reuse.H0_H0 ;  /* 0x200000b0ffaf7230 */ /* 0x100fe20000004100 */
[-C--:B------:R-:W-:Y:S01]  /*7770*/  F2FP.F16.E4M3.UNPACK_B R178, R207.reuse ;  /* 0x000000cfffb2723e */ /* 0x080fe200020006ff */
[----:B------:R-:W-:Y:S01]  /*7780*/  HADD2.F32 R176, -RZ, R176.H1_H1 ;  /* 0x300000b0ffb07230 */ /* 0x000fe20000004100 */
[----:B------:R-:W-:Y:S01]  /*7790*/  F2FP.F16.E4M3.UNPACK_B R180, R207.H1 ;  /* 0x000000cfffb4723e */ /* 0x000fe200030006ff */
[C---:B------:R-:W-:Y:S01]  /*77a0*/  FMUL R100, R152.reuse, R100 ;  /* 0x0000006498647220 */ /* 0x040fe20000400000 */
[-C--:B------:R-:W-:Y:S01]  /*77b0*/  F2FP.F16.E4M3.UNPACK_B R182, R192.reuse ;  /* 0x000000c0ffb6723e */ /* 0x080fe200020006ff */
[--C-:B------:R-:W-:Y:S01]  /*77c0*/  HADD2.F32 R177, -RZ, R178.reuse.H0_H0 ;  /* 0x200000b2ffb17230 */ /* 0x100fe20000004100 */
[----:B------:R-:W-:Y:S01]  /*77d0*/  F2FP.F16.E4M3.UNPACK_B R184, R192.H1 ;  /* 0x000000c0ffb8723e */ /* 0x000fe200030006ff */
[----:B------:R-:W-:Y:S02]  /*77e0*/  HADD2.F32 R178, -RZ, R178.H1_H1 ;  /* 0x300000b2ffb27230 */ /* 0x000fe40000004100 */
[C---:B------:R-:W-:Y:S01]  /*77f0*/  FMUL R101, R152.reuse, R101 ;  /* 0x0000006598657220 */ /* 0x040fe20000400000 */
[--C-:B------:R-:W-:Y:S01]  /*7800*/  HADD2.F32 R179, -RZ, R180.reuse.H0_H0 ;  /* 0x200000b4ffb37230 */ /* 0x100fe20000004100 */
[----:B------:R-:W-:Y:S01]  /*7810*/  F2FP.F16.E4M3.UNPACK_B R186, R193 ;  /* 0x000000c1ffba723e */ /* 0x000fe200020006ff */
[C---:B------:R-:W-:Y:S01]  /*7820*/  FMUL R102, R152.reuse, R102 ;  /* 0x0000006698667220 */ /* 0x040fe20000400000 */
[----:B------:R-:W-:Y:S02]  /*7830*/  HADD2.F32 R180, -RZ, R180.H1_H1 ;  /* 0x300000b4ffb47230 */ /* 0x000fe40000004100 */
[C---:B------:R-:W-:Y:S01]  /*7840*/  FMUL R103, R152.reuse, R103 ;  /* 0x0000006798677220 */ /* 0x040fe20000400000 */
[--C-:B------:R-:W-:Y:S01]  /*7850*/  HADD2.F32 R181, -RZ, R182.reuse.H0_H0 ;  /* 0x200000b6ffb57230 */ /* 0x100fe20000004100 */
[----:B------:R-:W-:Y:S01]  /*7860*/  F2FP.F16.E4M3.UNPACK_B R188, R193.H1 ;  /* 0x000000c1ffbc723e */ /* 0x000fe200030006ff */
[----:B------:R-:W-:Y:S01]  /*7870*/  HADD2.F32 R182, -RZ, R182.H1_H1 ;  /* 0x300000b6ffb67230 */ /* 0x000fe20000004100 */
[----:B------:R-:W-:Y:S01]  /*7880*/  F2FP.F16.E4M3.UNPACK_B R190, R194 ;  /* 0x000000c2ffbe723e */ /* 0x000fe200020006ff */
[--C-:B------:R-:W-:Y:S02]  /*7890*/  HADD2.F32 R183, -RZ, R184.reuse.H0_H0 ;  /* 0x200000b8ffb77230 */ /* 0x100fe40000004100 */
[C---:B------:R-:W-:Y:S01]  /*78a0*/  FMUL R107, R152.reuse, R107 ;  /* 0x0000006b986b7220 */ /* 0x040fe20000400000 */
[----:B------:R-:W-:Y:S02]  /*78b0*/  HADD2.F32 R184, -RZ, R184.H1_H1 ;  /* 0x300000b8ffb87230 */ /* 0x000fe40000004100 */
[C---:B------:R-:W-:Y:S01]  /*78c0*/  FMUL R108, R152.reuse, R108 ;  /* 0x0000006c986c7220 */ /* 0x040fe20000400000 */
        /* <DEDUP_REMOVED lines=9> */
[--C-:B------:R-:W-:Y:S02]  /*7960*/  HADD2.F32 R189, -RZ, R190.reuse.H0_H0 ;  /* 0x200000beffbd7230 */ /* 0x100fe40000004100 */
[C---:B------:R-:W-:Y:S01]  /*7970*/  FMUL R112, R152.reuse, R112 ;  /* 0x0000007098707220 */ /* 0x040fe20000400000 */
[----:B------:R-:W-:Y:S01]  /*7980*/  HADD2.F32 R190, -RZ, R190.H1_H1 ;  /* 0x300000beffbe7230 */ /* 0x000fe20000004100 */
[----:B------:R-:W-:Y:S01]  /*7990*/  F2FP.F16.E4M3.UNPACK_B R196, R195.H1 ;  /* 0x000000c3ffc4723e */ /* 0x000fe200030006ff */
        /* <DEDUP_REMOVED lines=41> */
[--C-:B------:R-:W-:Y:S02]  /*7c30*/  HADD2.F32 R207, -RZ, R208.reuse.H0_H0 ;  /* 0x200000d0ffcf7230 */ /* 0x100fe40000004100 */
[C---:B------:R-:W-:Y:S01]  /*7c40*/  FMUL R66, R152.reuse, R66 ;  /* 0x0000004298427220 */ /* 0x040fe20000400000 */
[----:B------:R-:W-:Y:S02]  /*7c50*/  HADD2.F32 R208, -RZ, R208.H1_H1 ;  /* 0x300000d0ffd07230 */ /* 0x000fe40000004100 */
        /* <DEDUP_REMOVED lines=47> */
[-C--:B------:R-:W-:Y:S01]  /*7f50*/  F2FP.F16.E4M3.UNPACK_B R237, R242.reuse ;  /* 0x000000f2ffed723e */ /* 0x080fe200020006ff */
[--C-:B------:R-:W-:Y:S01]  /*7f60*/  HADD2.F32 R231, -RZ, R232.reuse.H0_H0 ;  /* 0x200000e8ffe77230 */ /* 0x100fe20000004100 */
[----:B------:R-:W-:Y:S01]  /*7f70*/  F2FP.F16.E4M3.UNPACK_B R239, R242.H1 ;  /* 0x000000f2ffef723e */ /* 0x000fe200030006ff */
[----:B------:R-:W-:Y:S01]  /*7f80*/  HADD2.F32 R232, -RZ, R232.H1_H1 ;  /* 0x300000e8ffe87230 */ /* 0x000fe20000004100 */
[-C--:B------:R-:W-:Y:S01]  /*7f90*/  F2FP.F16.E4M3.UNPACK_B R241, R243.reuse ;  /* 0x000000f3fff1723e */ /* 0x080fe200020006ff */
[--C-:B------:R-:W-:Y:S01]  /*7fa0*/  HADD2.F32 R233, -RZ, R234.reuse.H0_H0 ;  /* 0x200000eaffe97230 */ /* 0x100fe20000004100 */
[----:B------:R-:W-:Y:S01]  /*7fb0*/  F2FP.F16.E4M3.UNPACK_B R243, R243.H1 ;  /* 0x000000f3fff3723e */ /* 0x000fe200030006ff */
        /* <DEDUP_REMOVED lines=40> */
[----:B------:R-:W-:Y:S01]  /*8240*/  HADD2.F32 R250, -RZ, R250.H1_H1 ;  /* 0x300000fafffa7230 */ /* 0x000fe20000004100 */
[----:B------:R-:W-:Y:S01]  /*8250*/  UIADD3 UR6, UPT, UPT, UR43, 0x1, URZ ;  /* 0x000000012b067890 */ /* 0x000fe2000fffe0ff */
[--C-:B------:R-:W-:Y:S01]  /*8260*/  HADD2.F32 R147, -RZ, R251.reuse.H0_H0 ;  /* 0x200000fbff937230 */ /* 0x100fe20000004100 */
[----:B------:R-:W-:Y:S01]  /*8270*/  BSSY.RECONVERGENT B0, `(.L_x_101) ;  /* 0x0000186000007945 */ /* 0x000fe20003800200 */
[----:B------:R-:W-:Y:S02]  /*8280*/  HADD2.F32 R252, -RZ, R251.H1_H1 ;  /* 0x300000fbfffc7230 */ /* 0x000fe40000004100 */
[--C-:B------:R-:W-:Y:S02]  /*8290*/  HADD2.F32 R150, -RZ, R247.reuse.H0_H0 ;  /* 0x200000f7ff967230 */ /* 0x100fe40000004100 */
[----:B------:R-:W-:Y:S02]  /*82a0*/  HADD2.F32 R247, -RZ, R247.H1_H1 ;  /* 0x300000f7fff77230 */ /* 0x000fe40000004100 */
[--C-:B------:R-:W-:Y:S02]  /*82b0*/  HADD2.F32 R149, -RZ, R249.reuse.H0_H0 ;  /* 0x200000f9ff957230 */ /* 0x100fe40000004100 */
[----:B------:R-:W-:Y:S02]  /*82c0*/  HADD2.F32 R249, -RZ, R249.H1_H1 ;  /* 0x300000f9fff97230 */ /* 0x000fe40000004100 */
[--C-:B------:R-:W-:Y:S02]  /*82d0*/  HADD2.F32 R251, -RZ, R153.reuse.H0_H0 ;  /* 0x20000099fffb7230 */ /* 0x100fe40000004100 */
[----:B------:R-:W-:Y:S02]  /*82e0*/  HADD2.F32 R153, -RZ, R153.H1_H1 ;  /* 0x30000099ff997230 */ /* 0x000fe40000004100 */
[----:B----4-:R-:W-:Y:S02]  /*82f0*/  HADD2.F32 R8, -RZ, R8.H0_H0 ;  /* 0x20000008ff087230 */ /* 0x010fe40000004100 */
[----:B--2---:R-:W-:Y:S02]  /*8300*/  HADD2.F32 R10, -RZ, R7.H0_H0 ;  /* 0x20000007ff0a7230 */ /* 0x004fe40000004100 */
[----:B------:R-:W-:Y:S01]  /*8310*/  HADD2.F32 R7, -RZ, R104.H0_H0 ;  /* 0x20000068ff077230 */ /* 0x000fe20000004100 */
[----:B------:R-:W-:Y:S01]  /*8320*/  F2FP.SATFINITE.E4M3.F32.PACK_AB_MERGE_C R104, R15, R14, R16 ;  /* 0x0000000e0f68723e */ /* 0x000fe20004807010 */
[----:B---3--:R-:W-:Y:S01]  /*8330*/  HADD2.F32 R6, -RZ, R6.H0_H0 ;  /* 0x20000006ff067230 */ /* 0x008fe20000004100 */
[----:B------:R-:W-:Y:S01]  /*8340*/  STL [R1], R10 ;  /* 0x0000000a01007387 */ /* 0x000fe20000100800 */
[----:B------:R-:W-:Y:S02]  /*8350*/  HADD2.F32 R154, -RZ, R32.H0_H0 ;  /* 0x20000020ff9a7230 */ /* 0x000fe40000004100 */
[----:B------:R-:W-:Y:S01]  /*8360*/  HADD2.F32 R151, -RZ, R30.H0_H0 ;  /* 0x2000001eff977230 */ /* 0x000fe20000004100 */
[----:B------:R1:W-:Y:S01]  /*8370*/  STL [R1+0x4], R7 ;  /* 0x0000040701007387 */ /* 0x0003e20000100800 */
[----:B------:R-:W-:Y:S02]  /*8380*/  HADD2.F32 R156, -RZ, R5.H0_H0 ;  /* 0x20000005ff9c7230 */ /* 0x000fe40000004100 */
[----:B------:R-:W-:Y:S01]  /*8390*/  HADD2.F32 R157, -RZ, R25.H0_H0 ;  /* 0x20000019ff9d7230 */ /* 0x000fe20000004100 */
[----:B------:R2:W-:Y:S01]  /*83a0*/  STL [R1+0x8], R6 ;  /* 0x0000080601007387 */ /* 0x0005e20000100800 */
[----:B------:R-:W-:Y:S03]  /*83b0*/  HADD2.F32 R160, -RZ, R24.H0_H0 ;  /* 0x20000018ffa07230 */ /* 0x000fe60000004100 */
[----:B------:R-:W-:Y:S01]  /*83c0*/  STL [R1+0xc], R8 ;  /* 0x00000c0801007387 */ /* 0x000fe20000100800 */
[----:B-1----:R-:W-:Y:S02]  /*83d0*/  HADD2.F32 R7, -RZ, R9.H0_H0 ;  /* 0x20000009ff077230 */ /* 0x002fe40000004100 */
[----:B--2---:R-:W-:Y:S03]  /*83e0*/  HADD2.F32 R6, -RZ, R3.H0_H0 ;  /* 0x20000003ff067230 */ /* 0x004fe60000004100 */
[----:B------:R-:W-:Y:S01]  /*83f0*/  STL [R1+0x10], R7 ;  /* 0x0000100701007387 */ /* 0x000fe20000100800 */
[----:B------:R-:W-:Y:S02]  /*8400*/  HADD2.F32 R3, -RZ, R0.H0_H0 ;  /* 0x20000000ff037230 */ /* 0x000fe40000004100 */
[----:B------:R-:W-:Y:S01]  /*8410*/  HADD2.F32 R0, -RZ, R4.H0_H0 ;  /* 0x20000004ff007230 */ /* 0x000fe20000004100 */
[----:B------:R-:W-:Y:S01]  /*8420*/  STL [R1+0x14], R6 ;  /* 0x0000140601007387 */ /* 0x000fe20000100800 */
[----:B------:R-:W-:Y:S03]  /*8430*/  F2FP.SATFINITE.E4M3.F32.PACK_AB_MERGE_C R4, R19, R18, R20 ;  /* 0x000000121304723e */ /* 0x000fe60004807014 */
[----:B------:R-:W-:Y:S04]  /*8440*/  STL [R1+0x18], R3 ;  /* 0x0000180301007387 */ /* 0x000fe80000100800 */
[----:B------:R1:W-:Y:S02]  /*8450*/  STL [R1+0x1c], R0 ;  /* 0x00001c0001007387 */ /* 0x0003e40000100800 */
[----:B-1----:R-:W-:Y:S05]  /*8460*/  HADD2.F32 R0, -RZ, R29.H0_H0 ;  /* 0x2000001dff007230 */ /* 0x002fea0000004100 */
[----:B------:R1:W-:Y:S02]  /*8470*/  STL [R1+0x20], R0 ;  /* 0x0000200001007387 */ /* 0x0003e40000100800 */
[----:B-1----:R-:W-:Y:S05]  /*8480*/  HADD2.F32 R0, -RZ, R27.H0_H0 ;  /* 0x2000001bff007230 */ /* 0x002fea0000004100 */
[----:B------:R1:W-:Y:S02]  /*8490*/  STL [R1+0x24], R0 ;  /* 0x0000240001007387 */ /* 0x0003e40000100800 */
[----:B-1----:R-:W-:Y:S05]  /*84a0*/  HADD2.F32 R0, -RZ, R28.H0_H0 ;  /* 0x2000001cff007230 */ /* 0x002fea0000004100 */
[----:B------:R1:W-:Y:S02]  /*84b0*/  STL [R1+0x28], R0 ;  /* 0x0000280001007387 */ /* 0x0003e40000100800 */
[----:B-1----:R-:W-:Y:S05]  /*84c0*/  HADD2.F32 R0, -RZ, R26.H0_H0 ;  /* 0x2000001aff007230 */ /* 0x002fea0000004100 */
[----:B------:R1:W-:Y:S04]  /*84d0*/  STL [R1+0x2c], R0 ;  /* 0x00002c0001007387 */ /* 0x0003e80000100800 */
[----:B------:R-:W2:Y:S01]  /*84e0*/  LDL.LU R129, [R1+0x74] ;  /* 0x0000740001817983 */ /* 0x000ea20000300800 */
[----:B-1----:R-:W-:Y:S03]  /*84f0*/  HADD2.F32 R0, -RZ, R128.H0_H0 ;  /* 0x20000080ff007230 */ /* 0x002fe60000004100 */
[----:B------:R-:W3:Y:S04]  /*8500*/  LDL.LU R128, [R1+0x70] ;  /* 0x0000700001807983 */ /* 0x000ee80000300800 */
[----:B------:R1:W-:Y:S04]  /*8510*/  STL [R1+0x30], R0 ;  /* 0x0000300001007387 */ /* 0x0003e80000100800 */
[----:B------:R-:W4:Y:S01]  /*8520*/  LDL.LU R126, [R1+0x6c] ;  /* 0x00006c00017e7983 */ /* 0x000f220000300800 */
[----:B-1----:R-:W-:Y:S03]  /*8530*/  HADD2.F32 R0, -RZ, R127.H0_H0 ;  /* 0x2000007fff007230 */ /* 0x002fe60000004100 */
[----:B------:R-:W2:Y:S04]  /*8540*/  LDL.LU R127, [R1+0x68] ;  /* 0x00006800017f7983 */ /* 0x000ea80000300800 */
[----:B------:R1:W-:Y:S04]  /*8550*/  STL [R1+0x34], R0 ;  /* 0x0000340001007387 */ /* 0x0003e80000100800 */
[----:B------:R-:W3:Y:S04]  /*8560*/  LDL.S16 R3, [R1+0x4a] ;  /* 0x00004a0001037983 */ /* 0x000ee80000100600 */
[----:B-1----:R-:W3:Y:S01]  /*8570*/  LDL.S16 R0, [R1+0x46] ;  /* 0x0000460001007983 */ /* 0x002ee20000100600 */
[C---:B----4-:R-:W-:Y:S01]  /*8580*/  FFMA R126, R155.reuse, R161, R126 ;  /* 0x000000a19b7e7223 */ /* 0x050fe2000000007e */
[C---:B--2---:R-:W-:Y:S01]  /*8590*/  FFMA R127, R155.reuse, R162, R127 ;  /* 0x000000a29b7f7223 */ /* 0x044fe2000000007f */
[C---:B---3--:R-:W-:Y:S01]  /*85a0*/  FFMA R128, R155.reuse, R163, R128 ;  /* 0x000000a39b807223 */ /* 0x048fe20000000080 */
[C---:B------:R-:W-:Y:S01]  /*85b0*/  FFMA R129, R155.reuse, R164, R129 ;  /* 0x000000a49b817223 */ /* 0x040fe20000000081 */
[----:B------:R-:W2:Y:S01]  /*85c0*/  LDL.S16 R163, [R1+0x40] ;  /* 0x0000400001a37983 */ /* 0x000ea20000100600 */
[----:B------:R-:W-:Y:S01]  /*85d0*/  MOV R164, R4 ;  /* 0x0000000400a47202 */ /* 0x000fe20000000f00 */
[----:B------:R-:W-:Y:S01]  /*85e0*/  FFMA R88, R155, R165, R88 ;  /* 0x000000a59b587223 */ /* 0x000fe20000000058 */
[----:B------:R-:W-:Y:S01]  /*85f0*/  F2FP.SATFINITE.E4M3.F32.PACK_AB_MERGE_C R165, R23, R22, R120 ;  /* 0x0000001617a5723e */ /* 0x000fe20004807078 */
[----:B------:R-:W3:Y:S01]  /*8600*/  LDL.LU.S16 R162, [R1+0x42] ;  /* 0x0000420001a27983 */ /* 0x000ee20000300600 */
[----:B------:R-:W-:Y:S01]  /*8610*/  F2FP.SATFINITE.E4M3.F32.PACK_AB_MERGE_C R128, R129, R128, RZ ;  /* 0x000000808180723e */ /* 0x000fe200048070ff */
[----:B------:R-:W-:Y:S01]  /*8620*/  FFMA R89, R155, R166, R89 ;  /* 0x000000a69b597223 */ /* 0x000fe20000000059 */
[----:B------:R-:W-:Y:S01]  /*8630*/  F2FP.SATFINITE.E4M3.F32.PACK_AB_MERGE_C R166, R123, R122, R124 ;  /* 0x0000007a7ba6723e */ /* 0x000fe2000480707c */
[----:B------:R-:W4:Y:S01]  /*8640*/  LDL.S16 R161, [R1+0x3c] ;  /* 0x00003c0001a17983 */ /* 0x000f220000100600 */
[C---:B------:R-:W-:Y:S01]  /*8650*/  FFMA R90, R155.reuse, R167, R90 ;  /* 0x000000a79b5a7223 */ /* 0x040fe2000000005a */
[C---:B------:R-:W-:Y:S01]  /*8660*/  FFMA R91, R155.reuse, R168, R91 ;  /* 0x000000a89b5b7223 */ /* 0x040fe2000000005b */
[----:B------:R-:W-:Y:S01]  /*8670*/  FFMA R92, R155, R169, R92 ;  /* 0x000000a99b5c7223 */ /* 0x000fe2000000005c */
[----:B------:R-:W4:Y:S01]  /*8680*/  LDL.LU.S16 R125, [R1+0x3e] ;  /* 0x00003e00017d7983 */ /* 0x000f220000300600 */
[----:B------:R-:W-:Y:S01]  /*8690*/  F2FP.SATFINITE.E4M3.F32.PACK_AB_MERGE_C R167, R127, R126, R128 ;  /* 0x0000007e7fa7723e */ /* 0x000fe20004807080 */
[----:B------:R-:W-:Y:S01]  /*86a0*/  FFMA R93, R155, R170, R93 ;  /* 0x000000aa9b5d7223 */ /* 0x000fe2000000005d */
[----:B------:R-:W-:Y:S01]  /*86b0*/  MOV R170, R105 ;  /* 0x0000006900aa7202 */ /* 0x000fe20000000f00 */
[----:B------:R-:W4:Y:S01]  /*86c0*/  LDL.LU.S16 R168, [R1+0x44] ;  /* 0x0000440001a87983 */ /* 0x000f220000300600 */
[----:B------:R-:W-:Y:S01]  /*86d0*/  F2FP.SATFINITE.E4M3.F32.PACK_AB_MERGE_C R90, R91, R90, RZ ;  /* 0x0000005a5b5a723e */ /* 0x000fe200048070ff */
[----:B------:R-:W-:Y:S01]  /*86e0*/  FFMA R94, R155, R171, R94 ;  /* 0x000000ab9b5e7223 */ /* 0x000fe2000000005e */
[----:B------:R-:W-:Y:S01]  /*86f0*/  MOV R171, R104 ;  /* 0x0000006800ab7202 */ /* 0x000fe20000000f00 */
[----:B------:R-:W4:Y:S01]  /*8700*/  LDL.LU.S16 R169, [R1+0x48] ;  /* 0x0000480001a97983 */ /* 0x000f220000300600 */
[----:B------:R-:W-:Y:S01]  /*8710*/  F2FP.SATFINITE.E4M3.F32.PACK_AB_MERGE_C R120, R89, R88, R90 ;  /* 0x000000585978723e */ /* 0x000fe2000480705a */
[----:B------:R-:W-:Y:S02]  /*8720*/  HADD2.F32 R88, -RZ, R3.H0_H0 ;  /* 0x20000003ff587230 */ /* 0x000fe40000004100 */
[C---:B------:R-:W-:Y:S01]  /*8730*/  FFMA R95, R155.reuse, R172, R95 ;  /* 0x000000ac9b5f7223 */ /* 0x040fe2000000005f */
[----:B------:R-:W1:Y:S01]  /*8740*/  S2R R3, SR_TID.X ;  /* 0x0000000000037919 */ /* 0x000e620000002100 */
[C---:B------:R-:W-:Y:S01]  /*8750*/  FFMA R96, R155.reuse, R173, R96 ;  /* 0x000000ad9b607223 */ /* 0x040fe20000000060 */
[C---:B------:R-:W-:Y:S01]  /*8760*/  FFMA R97, R155.reuse, R174, R97 ;  /* 0x000000ae9b617223 */ /* 0x040fe20000000061 */
[----:B------:R-:W-:Y:S01]  /*8770*/  FFMA R98, R155, R175, R98 ;  /* 0x000000af9b627223 */ /* 0x000fe20000000062 */
[----:B------:R-:W1:Y:S01]  /*8780*/  LDTM.x32 R4, tmem[UR4+0x80] ;  /* 0x00008004000479ee */ /* 0x000e6200082c0000 */
[----:B------:R-:W-:Y:S01]  /*8790*/  F2FP.SATFINITE.E4M3.F32.PACK_AB_MERGE_C R94, R95, R94, RZ ;  /* 0x0000005e5f5e723e */ /* 0x000fe200048070ff */
[----:B------:R-:W-:Y:S01]  /*87a0*/  HADD2.F32 R90, -RZ, R0.H0_H0 ;  /* 0x20000000ff5a7230 */ /* 0x000fe20000004100 */
[----:B------:R-:W-:Y:S01]  /*87b0*/  UIADD3 UR4, UPT, UPT, UR5, 0xf8, URZ ;  /* 0x000000f805047890 */ /* 0x000fe2000fffe0ff */
[----:B------:R-:W-:Y:S01]  /*87c0*/  FFMA R99, R155, R176, R99 ;  /* 0x000000b09b637223 */ /* 0x000fe20000000063 */
[----:B------:R-:W-:Y:S01]  /*87d0*/  F2FP.SATFINITE.E4M3.F32.PACK_AB_MERGE_C R121, R93, R92, R94 ;  /* 0x0000005c5d79723e */ /* 0x000fe2000480705e */
[----:B------:R-:W-:Y:S01]  /*87e0*/  NOP ;  /* 0x0000000000007918 */ /* 0x000fe20000000000 */
[----:B------:R-:W-:Y:S01]  /*87f0*/  UPRMT UR4, UR61, 0x654, UR4 ;  /* 0x000006543d047896 */ /* 0x000fe20008000004 */
[----:B------:R-:W-:Y:S01]  /*8800*/  FFMA R100, R155, R177, R100 ;  /* 0x000000b19b647223 */ /* 0x000fe20000000064 */
[----:B------:R-:W-:Y:S01]  /*8810*/  F2FP.SATFINITE.E4M3.F32.PACK_AB_MERGE_C R122, R99, R98, RZ ;  /* 0x00000062637a723e */ /* 0x000fe200048070ff */
[C---:B------:R-:W-:Y:S01]  /*8820*/  FFMA R101, R155.reuse, R178, R101 ;  /* 0x000000b29b657223 */ /* 0x040fe20000000065 */
[C---:B------:R-:W-:Y:S01]  /*8830*/  FFMA R102, R155.reuse, R179, R102 ;  /* 0x000000b39b667223 */ /* 0x040fe20000000066 */
[----:B------:R-:W-:Y:S01]  /*8840*/  FFMA R103, R155, R180, R103 ;  /* 0x000000b49b677223 */ /* 0x000fe20000000067 */
[----:B------:R-:W-:Y:S03]  /*8850*/  F2FP.SATFINITE.E4M3.F32.PACK_AB_MERGE_C R122, R97, R96, R122 ;  /* 0x00000060617a723e */ /* 0x000fe6000480707a */
[----:B-1----:R-:W-:Y:S01]  /*8860*/  SYNCS.ARRIVE.TRANS64.RED.A1T0 RZ, [UR4], RZ ;  /* 0x000000ffffff79a7 */ /* 0x002fe20008100404 */
[----:B------:R-:W-:Y:S01]  /*8870*/  F2FP.SATFINITE.E4M3.F32.PACK_AB_MERGE_C R102, R103, R102, RZ ;  /* 0x000000666766723e */ /* 0x000fe200048070ff */
[C---:B------:R-:W-:Y:S01]  /*8880*/  FMUL R6, R152.reuse, R6 ;  /* 0x0000000698067220 */ /* 0x040fe20000400000 */
[C---:B------:R-:W-:Y:S01]  /*8890*/  FMUL R7, R152.reuse, R7 ;  /* 0x0000000798077220 */ /* 0x040fe20000400000 */
[C---:B------:R-:W-:Y:S01]  /*88a0*/  FMUL R10, R152.reuse, R10 ;  /* 0x0000000a980a7220 */ /* 0x040fe20000400000 */
[C---:B------:R-:W-:Y:S01]  /*88b0*/  FMUL R11, R152.reuse, R11 ;  /* 0x0000000b980b7220 */ /* 0x040fe20000400000 */
[C---:B------:R-:W-:Y:S01]  /*88c0*/  SHF.L.U32 R0, R3.reuse, 0x5, RZ ;  /* 0x0000000503007819 */ /* 0x040fe200000006ff */
[C---:B------:R-:W-:Y:S01]  /*88d0*/  FMUL R14, R152.reuse, R14 ;  /* 0x0000000e980e7220 */ /* 0x040fe20000400000 */
[----:B------:R-:W-:Y:S01]  /*88e0*/  SHF.L.U32 R3, R3, 0x2, RZ ;  /* 0x0000000203037819 */ /* 0x000fe200000006ff */
[----:B------:R-:W-:Y:S01]  /*88f0*/  FMUL R15, R152, R15 ;  /* 0x0000000f980f7220 */ /* 0x000fe20000400000 */
[----:B------:R-:W-:Y:S01]  /*8900*/  LOP3.LUT R94, R0, 0x80, RZ, 0xc0, !PT ;  /* 0x00000080005e7812 */ /* 0x000fe200078ec0ff */
[----:B------:R-:W-:Y:S01]  /*8910*/  FMUL R18, R152, R18 ;  /* 0x0000001298127220 */ /* 0x000fe20000400000 */
[----:B------:R-:W-:Y:S01]  /*8920*/  LOP3.LUT P0, RZ, R0, 0x80, RZ, 0xc0, !PT ;  /* 0x0000008000ff7812 */ /* 0x000fe2000780c0ff */
[----:B------:R-:W-:Y:S01]  /*8930*/  FMUL R19, R152, R19 ;  /* 0x0000001398137220 */ /* 0x000fe20000400000 */
[----:B------:R-:W-:Y:S01]  /*8940*/  LOP3.LUT R3, R94, 0x10, R3, 0xf8, !PT ;  /* 0x000000105e037812 */ /* 0x000fe200078ef803 */
[C---:B------:R-:W-:Y:S01]  /*8950*/  FMUL R22, R152.reuse, R22 ;  /* 0x0000001698167220 */ /* 0x040fe20000400000 */
[C---:B------:R-:W-:Y:S01]  /*8960*/  FMUL R23, R152.reuse, R23 ;  /* 0x0000001798177220 */ /* 0x040fe20000400000 */
[C---:B------:R-:W-:Y:S01]  /*8970*/  FMUL R26, R152.reuse, R26 ;  /* 0x0000001a981a7220 */ /* 0x040fe20000400000 */
[----:B------:R-:W-:Y:S01]  /*8980*/  LOP3.LUT R98, R3, 0xf60, R0, 0xf8, !PT ;  /* 0x00000f6003627812 */ /* 0x000fe200078ef800 */
[C---:B------:R-:W-:Y:S01]  /*8990*/  FMUL R0, R152.reuse, R4 ;  /* 0x0000000498007220 */ /* 0x040fe20000400000 */
[C---:B------:R-:W-:Y:S01]  /*89a0*/  FMUL R4, R152.reuse, R8 ;  /* 0x0000000898047220 */ /* 0x040fe20000400000 */
[C---:B------:R-:W-:Y:S01]  /*89b0*/  FMUL R8, R152.reuse, R12 ;  /* 0x0000000c98087220 */ /* 0x040fe20000400000 */
[C---:B------:R-:W-:Y:S01]  /*89c0*/  FMUL R12, R152.reuse, R16 ;  /* 0x00000010980c7220 */ /* 0x040fe20000400000 */
[C---:B------:R-:W-:Y:S01]  /*89d0*/  FMUL R16, R152.reuse, R20 ;  /* 0x0000001498107220 */ /* 0x040fe20000400000 */
[C---:B------:R-:W-:Y:S01]  /*89e0*/  FMUL R20, R152.reuse, R24 ;  /* 0x0000001898147220 */ /* 0x040fe20000400000 */
[C---:B------:R-:W-:Y:S01]  /*89f0*/  FMUL R24, R152.reuse, R28 ;  /* 0x0000001c98187220 */ /* 0x040fe20000400000 */
[----:B------:R-:W-:Y:S01]  /*8a00*/  FMUL R28, R152, R32 ;  /* 0x00000020981c7220 */ /* 0x000fe20000400000 */
[----:B------:R-:W-:Y:S01]  /*8a10*/  IADD3 R32, PT, PT, R98, UR44, RZ ;  /* 0x0000002c62207c10 */ /* 0x000fe2000fffe0ff */
[C---:B------:R-:W-:Y:S01]  /*8a20*/  FMUL R3, R152.reuse, R5 ;  /* 0x0000000598037220 */ /* 0x040fe20000400000 */
[C---:B------:R-:W-:Y:S01]  /*8a30*/  FMUL R5, R152.reuse, R9 ;  /* 0x0000000998057220 */ /* 0x040fe20000400000 */
[----:B------:R-:W-:Y:S01]  /*8a40*/  FMUL R9, R152, R13 ;  /* 0x0000000d98097220 */ /* 0x000fe20000400000 */
[----:B------:R-:W-:Y:S01]  /*8a50*/  IADD3 R123, PT, PT, R32, 0x5200, RZ ;  /* 0x00005200207b7810 */ /* 0x000fe20007ffe0ff */
[----:B------:R-:W-:Y:S01]  /*8a60*/  FMUL R13, R152, R17 ;  /* 0x00000011980d7220 */ /* 0x000fe20000400000 */
[----:B------:R-:W-:Y:S01]  /*8a70*/  IADD3 R124, PT, PT, R32, 0x5210, RZ ;  /* 0x00005210207c7810 */ /* 0x000fe20007ffe0ff */
[C---:B------:R-:W-:Y:S01]  /*8a80*/  FMUL R17, R152.reuse, R21 ;  /* 0x0000001598117220 */ /* 0x040fe20000400000 */
[C---:B------:R-:W-:Y:S01]  /*8a90*/  @P0 IADD3 R124, PT, PT, R123.reuse, -0x10, RZ ;  /* 0xfffffff07b7c0810 */ /* 0x040fe20007ffe0ff */
[C---:B------:R-:W-:Y:S01]  /*8aa0*/  FMUL R21, R152.reuse, R25 ;  /* 0x0000001998157220 */ /* 0x040fe20000400000 */
[----:B------:R-:W-:Y:S01]  /*8ab0*/  FMUL R27, R152, R27 ;  /* 0x0000001b981b7220 */ /* 0x000fe20000400000 */
[----:B------:R-:W-:Y:S01]  /*8ac0*/  IADD3 R103, PT, PT, R32, 0x6210, RZ ;  /* 0x0000621020677810 */ /* 0x000fe20007ffe0ff */
[C---:B------:R-:W-:Y:S01]  /*8ad0*/  FMUL R25, R152.reuse, R29 ;  /* 0x0000001d98197220 */ /* 0x040fe20000400000 */
[C---:B------:R-:W-:Y:S01]  /*8ae0*/  @P0 IADD3 R103, PT, PT, R123.reuse, 0xff0, RZ ;  /* 0x00000ff07b670810 */ /* 0x040fe20007ffe0ff */
        /* <DEDUP_REMOVED lines=9> */
[----:B------:R-:W-:Y:S02]  /*8b80*/  IADD3 R32, PT, PT, R32, 0x9210, RZ ;  /* 0x0000921020207810 */ /* 0x000fe40007ffe0ff */
[----:B------:R-:W-:Y:S02]  /*8b90*/  @P0 IADD3 R32, PT, PT, R123, 0x3ff0, RZ ;  /* 0x00003ff07b200810 */ /* 0x000fe40007ffe0ff */
[----:B------:R-:W-:Y:S01]  /*8ba0*/  F2FP.SATFINITE.E4M3.F32.PACK_AB_MERGE_C R123, R101, R100, R102 ;  /* 0x00000064657b723e */ /* 0x000fe20004807066 */
[----:B--2---:R-:W-:Y:S02]  /*8bb0*/  HADD2.F32 R93, -RZ, R163.H0_H0 ;  /* 0x200000a3ff5d7230 */ /* 0x004fe40000004100 */
[----:B---3--:R-:W-:Y:S02]  /*8bc0*/  HADD2.F32 R92, -RZ, R162.H0_H0 ;  /* 0x200000a2ff5c7230 */ /* 0x008fe40000004100 */
[----:B----4-:R-:W-:Y:S02]  /*8bd0*/  HADD2.F32 R95, -RZ, R161.H0_H0 ;  /* 0x200000a1ff5f7230 */ /* 0x010fe40000004100 */
[----:B------:R-:W-:Y:S02]  /*8be0*/  HADD2.F32 R94, -RZ, R125.H0_H0 ;  /* 0x2000007dff5e7230 */ /* 0x000fe40000004100 */
[----:B------:R-:W-:Y:S02]  /*8bf0*/  HADD2.F32 R91, -RZ, R168.H0_H0 ;  /* 0x200000a8ff5b7230 */ /* 0x000fe40000004100 */
[----:B------:R-:W2:Y:S01]  /*8c00*/  LDL.LU R168, [R1+0x4c] ;  /* 0x00004c0001a87983 */ /* 0x000ea20000300800 */
[----:B------:R-:W-:Y:S01]  /*8c10*/  HADD2.F32 R89, -RZ, R169.H0_H0 ;  /* 0x200000a9ff597230 */ /* 0x000fe20000004100 */
[----:B------:R-:W-:Y:S02]  /*8c20*/  MOV R169, R106 ;  /* 0x0000006a00a97202 */ /* 0x000fe40000000f00 */
[----:B------:R-:W3:Y:S04]  /*8c30*/  LDL.LU R106, [R1+0x64] ;  /* 0x00006400016a7983 */ /* 0x000ee80000300800 */
[----:B------:R-:W4:Y:S04]  /*8c40*/  LDL.LU R105, [R1+0x60] ;  /* 0x0000600001697983 */ /* 0x000f280000300800 */
[----:B------:R-:W3:Y:S04]  /*8c50*/  LDL.LU R104, [R1+0x5c] ;  /* 0x00005c0001687983 */ /* 0x000ee80000300800 */
[----:B------:R-:W4:Y:S04]  /*8c60*/  LDL.LU R129, [R1] ;  /* 0x0000000001817983 */ /* 0x000f280000300800 */
[----:B------:R-:W4:Y:S04]  /*8c70*/  LDL.LU R172, [R1+0x4] ;  /* 0x0000040001ac7983 */ /* 0x000f280000300800 */
[----:B--2---:R1:W-:Y:S08]  /*8c80*/  STS.128 [R98+UR44+0x5200], R168 ;  /* 0x005200a862007988 */ /* 0x0043f00008000c2c */
[----:B------:R2:W-:Y:S01]  /*8c90*/  STS.128 [R124], R164 ;  /* 0x000000a47c007388 */ /* 0x0005e20000000c00 */
[C---:B---3--:R-:W-:Y:S01]  /*8ca0*/  FFMA R104, R155.reuse, R181, R104 ;  /* 0x000000b59b687223 */ /* 0x048fe20000000068 */
[C---:B----4-:R-:W-:Y:S01]  /*8cb0*/  FFMA R105, R155.reuse, R182, R105 ;  /* 0x000000b69b697223 */ /* 0x050fe20000000069 */
[C---:B------:R-:W-:Y:S05]  /*8cc0*/  FFMA R106, R155.reuse, R183, R106 ;  /* 0x000000b79b6a7223 */ /* 0x040fea000000006a */
[----:B------:R-:W-:Y:S01]  /*8cd0*/  STS.128 [R98+UR44+0x6200], R120 ;  /* 0x0062007862007988 */ /* 0x000fe20008000c2c */
        /* <DEDUP_REMOVED lines=8> */
[----:B------:R-:W-:Y:S01]  /*8d60*/  FFMA R114, R155, R191, R114 ;  /* 0x000000bf9b727223 */ /* 0x000fe20000000072 */
[----:B------:R-:W-:Y:S01]  /*8d70*/  F2FP.SATFINITE.E4M3.F32.PACK_AB_MERGE_C R110, R111, R110, RZ ;  /* 0x0000006e6f6e723e */ /* 0x000fe200048070ff */
[----:B------:R-:W-:Y:S01]  /*8d80*/  FFMA R115, R155, R192, R115 ;  /* 0x000000c09b737223 */ /* 0x000fe20000000073 */
[----:B------:R-:W-:Y:S01]  /*8d90*/  F2FP.SATFINITE.E4M3.F32.PACK_AB_MERGE_C R104, R105, R104, R106 ;  /* 0x000000686968723e */ /* 0x000fe2000480706a */
[----:B------:R-:W-:Y:S01]  /*8da0*/  FFMA R116, R155, R193, R116 ;  /* 0x000000c19b747223 */ /* 0x000fe20000000074 */
[----:B------:R-:W-:Y:S01]  /*8db0*/  F2FP.SATFINITE.E4M3.F32.PACK_AB_MERGE_C R105, R109, R108, R110 ;  /* 0x0000006c6d69723e */ /* 0x000fe2000480706e */
[----:B-1----:R-:W3:Y:S01]  /*8dc0*/  LDL.LU R171, [R1+0x8] ;  /* 0x0000080001ab7983 */ /* 0x002ee20000300800 */
[----:B------:R-:W-:Y:S01]  /*8dd0*/  FFMA R117, R155, R194, R117 ;  /* 0x000000c29b757223 */ /* 0x000fe20000000075 */
[----:B------:R-:W-:Y:S01]  /*8de0*/  F2FP.SATFINITE.E4M3.F32.PACK_AB_MERGE_C R114, R115, R114, RZ ;  /* 0x000000727372723e */ /* 0x000fe200048070ff */
[C---:B------:R-:W-:Y:S01]  /*8df0*/  FFMA R118, R155.reuse, R195, R118 ;  /* 0x000000c39b767223 */ /* 0x040fe20000000076 */
[----:B------:R-:W4:Y:S01]  /*8e00*/  LDL.LU R170, [R1+0xc] ;  /* 0x00000c0001aa7983 */ /* 0x000f220000300800 */
[----:B------:R-:W-:Y:S01]  /*8e10*/  FFMA R119, R155, R196, R119 ;  /* 0x000000c49b777223 */ /* 0x000fe20000000077 */
[----:B------:R-:W-:Y:S01]  /*8e20*/  F2FP.SATFINITE.E4M3.F32.PACK_AB_MERGE_C R106, R113, R112, R114 ;  /* 0x00000070716a723e */ /* 0x000fe20004807072 */
[C---:B------:R-:W-:Y:S01]  /*8e30*/  FFMA R56, R155.reuse, R197, R56 ;  /* 0x000000c59b387223 */ /* 0x040fe20000000038 */
[----:B------:R-:W4:Y:S01]  /*8e40*/  LDL.LU R169, [R1+0x10] ;  /* 0x0000100001a97983 */ /* 0x000f220000300800 */
[----:B------:R-:W-:Y:S01]  /*8e50*/  FFMA R57, R155, R198, R57 ;  /* 0x000000c69b397223 */ /* 0x000fe20000000039 */
[----:B------:R-:W-:Y:S01]  /*8e60*/  F2FP.SATFINITE.E4M3.F32.PACK_AB_MERGE_C R107, R119, R118, RZ ;  /* 0x00000076776b723e */ /* 0x000fe200048070ff */
[C---:B------:R-:W-:Y:S01]  /*8e70*/  FFMA R58, R155.reuse, R199, R58 ;  /* 0x000000c79b3a7223 */ /* 0x040fe2000000003a */
[----:B------:R-:W4:Y:S01]  /*8e80*/  LDL.LU R168, [R1+0x14] ;  /* 0x0000140001a87983 */ /* 0x000f220000300800 */
[----:B------:R-:W-:Y:S01]  /*8e90*/  FFMA R59, R155, R200, R59 ;  /* 0x000000c89b3b7223 */ /* 0x000fe2000000003b */
[----:B------:R-:W-:Y:S01]  /*8ea0*/  F2FP.SATFINITE.E4M3.F32.PACK_AB_MERGE_C R107, R117, R116, R107 ;  /* 0x00000074756b723e */ /* 0x000fe2000480706b */
[C---:B------:R-:W-:Y:S01]  /*8eb0*/  FFMA R60, R155.reuse, R201, R60 ;  /* 0x000000c99b3c7223 */ /* 0x040fe2000000003c */
[----:B--2---:R-:W2:Y:S01]  /*8ec0*/  LDL.LU R167, [R1+0x18] ;  /* 0x0000180001a77983 */ /* 0x004ea20000300800 */
[----:B------:R-:W-:Y:S01]  /*8ed0*/  FFMA R61, R155, R202, R61 ;  /* 0x000000ca9b3d7223 */ /* 0x000fe2000000003d */
[----:B------:R-:W-:Y:S01]  /*8ee0*/  F2FP.SATFINITE.E4M3.F32.PACK_AB_MERGE_C R58, R59, R58, RZ ;  /* 0x0000003a3b3a723e */ /* 0x000fe200048070ff */
[C---:B------:R-:W-:Y:S01]  /*8ef0*/  FFMA R62, R155.reuse, R203, R62 ;  /* 0x000000cb9b3e7223 */ /* 0x040fe2000000003e */
[----:B------:R-:W2:Y:S01]  /*8f00*/  LDL.LU R166, [R1+0x1c] ;  /* 0x00001c0001a67983 */ /* 0x000ea20000300800 */
[----:B------:R-:W-:Y:S01]  /*8f10*/  FFMA R63, R155, R204, R63 ;  /* 0x000000cc9b3f7223 */ /* 0x000fe2000000003f */
[----:B------:R-:W-:Y:S01]  /*8f20*/  F2FP.SATFINITE.E4M3.F32.PACK_AB_MERGE_C R56, R57, R56, R58 ;  /* 0x000000383938723e */ /* 0x000fe2000480703a */
[C---:B------:R-:W-:Y:S01]  /*8f30*/  FFMA R64, R155.reuse, R205, R64 ;  /* 0x000000cd9b407223 */ /* 0x040fe20000000040 */
[----:B------:R-:W2:Y:S01]  /*8f40*/  LDL.LU R165, [R1+0x20] ;  /* 0x0000200001a57983 */ /* 0x000ea20000300800 */
        /* <DEDUP_REMOVED lines=23> */
[C---:B------:R-:W-:Y:S01]  /*90c0*/  FFMA R77, R155.reuse, R218, R77 ;  /* 0x000000da9b4d7223 */ /* 0x040fe2000000004d */
[----:B------:R-:W-:Y:S01]  /*90d0*/  FFMA R78, R155, R219, R78 ;  /* 0x000000db9b4e7223 */ /* 0x000fe2000000004e */
[----:B------:R-:W-:Y:S01]  /*90e0*/  F2FP.SATFINITE.E4M3.F32.PACK_AB_MERGE_C R74, R75, R74, RZ ;  /* 0x0000004a4b4a723e */ /* 0x000fe200048070ff */
[C---:B------:R-:W-:Y:S01]  /*90f0*/  FFMA R79, R155.reuse, R220, R79 ;  /* 0x000000dc9b4f7223 */ /* 0x040fe2000000004f */
[C---:B------:R-:W-:Y:S01]  /*9100*/  FFMA R80, R155.reuse, R221, R80 ;  /* 0x000000dd9b507223 */ /* 0x040fe20000000050 */
[----:B------:R-:W-:Y:S01]  /*9110*/  FFMA R81, R155, R222, R81 ;  /* 0x000000de9b517223 */ /* 0x000fe20000000051 */
[----:B------:R-:W-:Y:S01]  /*9120*/  F2FP.SATFINITE.E4M3.F32.PACK_AB_MERGE_C R72, R73, R72, R74 ;  /* 0x000000484948723e */ /* 0x000fe2000480704a */
[----:B------:R-:W-:Y:S01]  /*9130*/  FFMA R82, R155, R223, R82 ;  /* 0x000000df9b527223 */ /* 0x000fe20000000052 */
[----:B------:R-:W-:Y:S01]  /*9140*/  F2FP.SATFINITE.E4M3.F32.PACK_AB_MERGE_C R73, R79, R78, RZ ;  /* 0x0000004e4f49723e */ /* 0x000fe200048070ff */
[C---:B------:R-:W-:Y:S01]  /*9150*/  FFMA R83, R155.reuse, R224, R83 ;  /* 0x000000e09b537223 */ /* 0x040fe20000000053 */
[C---:B------:R-:W-:Y:S01]  /*9160*/  FFMA R84, R155.reuse, R225, R84 ;  /* 0x000000e19b547223 */ /* 0x040fe20000000054 */
[----:B------:R-:W-:Y:S01]  /*9170*/  FFMA R85, R155, R226, R85 ;  /* 0x000000e29b557223 */ /* 0x000fe20000000055 */
[----:B------:R-:W-:Y:S01]  /*9180*/  F2FP.SATFINITE.E4M3.F32.PACK_AB_MERGE_C R73, R77, R76, R73 ;  /* 0x0000004c4d49723e */ /* 0x000fe20004807049 */
[----:B------:R-:W-:Y:S01]  /*9190*/  STS.128 [R103], R104 ;  /* 0x0000006867007388 */ /* 0x000fe20000000c00 */
[----:B------:R-:W-:Y:S01]  /*91a0*/  F2FP.SATFINITE.E4M3.F32.PACK_AB_MERGE_C R74, R83, R82, RZ ;  /* 0x00000052534a723e */ /* 0x000fe200048070ff */
[C---:B------:R-:W-:Y:S01]  /*91b0*/  FFMA R86, R155.reuse, R227, R86 ;  /* 0x000000e39b567223 */ /* 0x040fe20000000056 */
[C---:B------:R-:W-:Y:S01]  /*91c0*/  FFMA R87, R155.reuse, R228, R87 ;  /* 0x000000e49b577223 */ /* 0x040fe20000000057 */
[----:B------:R-:W-:Y:S01]  /*91d0*/  FFMA R130, R155, R229, R130 ;  /* 0x000000e59b827223 */ /* 0x000fe20000000082 */
[----:B------:R-:W-:Y:S01]  /*91e0*/  F2FP.SATFINITE.E4M3.F32.PACK_AB_MERGE_C R74, R81, R80, R74 ;  /* 0x00000050514a723e */ /* 0x000fe2000480704a */
[C---:B------:R-:W-:Y:S01]  /*91f0*/  FFMA R131, R155.reuse, R230, R131 ;  /* 0x000000e69b837223 */ /* 0x040fe20000000083 */
[----:B------:R-:W-:Y:S01]  /*9200*/  FFMA R132, R155, R231, R132 ;  /* 0x000000e79b847223 */ /* 0x000fe20000000084 */
[----:B------:R-:W-:Y:S01]  /*9210*/  F2FP.SATFINITE.E4M3.F32.PACK_AB_MERGE_C R75, R87, R86, RZ ;  /* 0x00000056574b723e */ /* 0x000fe200048070ff */
[C---:B------:R-:W-:Y:S01]  /*9220*/  FFMA R133, R155.reuse, R232, R133 ;  /* 0x000000e89b857223 */ /* 0x040fe20000000085 */
[C---:B------:R-:W-:Y:S01]  /*9230*/  FFMA R134, R155.reuse, R233, R134 ;  /* 0x000000e99b867223 */ /* 0x040fe20000000086 */
[----:B------:R-:W-:Y:S01]  /*9240*/  FFMA R135, R155, R234, R135 ;  /* 0x000000ea9b877223 */ /* 0x000fe20000000087 */
[----:B------:R-:W-:Y:S01]  /*9250*/  F2FP.SATFINITE.E4M3.F32.PACK_AB_MERGE_C R75, R85, R84, R75 ;  /* 0x00000054554b723e */ /* 0x000fe2000480704b */
[----:B------:R1:W-:Y:S01]  /*9260*/  STS.128 [R98+UR44+0x7200], R56 ;  /* 0x0072003862007988 */ /* 0x0003e20008000c2c */
[C---:B------:R-:W-:Y:S01]  /*9270*/  FFMA R136, R155.reuse, R235, R136 ;  /* 0x000000eb9b887223 */ /* 0x040fe20000000088 */
        /* <DEDUP_REMOVED lines=24> */
[----:B------:R2:W-:Y:S01]  /*9400*/  STS.128 [R99], R72 ;  /* 0x0000004863007388 */ /* 0x0005e20000000c00 */
[C---:B------:R-:W-:Y:S01]  /*9410*/  FFMA R51, R155.reuse, R252, R51 ;  /* 0x000000fc9b337223 */ /* 0x040fe20000000033 */
[----:B------:R-:W-:Y:S01]  /*9420*/  FFMA R52, R155, R150, R52 ;  /* 0x000000969b347223 */ /* 0x000fe20000000034 */
[----:B------:R-:W-:Y:S01]  /*9430*/  F2FP.SATFINITE.E4M3.F32.PACK_AB_MERGE_C R41, R45, R44, R46 ;  /* 0x0000002c2d29723e */ /* 0x000fe2000480702e */
[----:B------:R-:W-:Y:S01]  /*9440*/  FFMA R53, R155, R247, R53 ;  /* 0x000000f79b357223 */ /* 0x000fe20000000035 */
[----:B-1----:R-:W-:Y:S01]  /*9450*/  F2FP.SATFINITE.E4M3.F32.PACK_AB_MERGE_C R56, R133, R132, RZ ;  /* 0x000000848538723e */ /* 0x002fe200048070ff */
[----:B------:R-:W-:Y:S01]  /*9460*/  FFMA R54, R155, R149, R54 ;  /* 0x000000959b367223 */ /* 0x000fe20000000036 */
[----:B------:R-:W-:Y:S01]  /*9470*/  F2FP.SATFINITE.E4M3.F32.PACK_AB_MERGE_C R57, R137, R136, RZ ;  /* 0x000000888939723e */ /* 0x000fe200048070ff */
[----:B------:R-:W-:Y:S01]  /*9480*/  FFMA R55, R155, R249, R55 ;  /* 0x000000f99b377223 */ /* 0x000fe20000000037 */
[----:B------:R-:W-:Y:S01]  /*9490*/  F2FP.SATFINITE.E4M3.F32.PACK_AB_MERGE_C R58, R141, R140, RZ ;  /* 0x0000008c8d3a723e */ /* 0x000fe200048070ff */
[C---:B------:R-:W-:Y:S01]  /*94a0*/  FFMA R0, R155.reuse, R251, R0 ;  /* 0x000000fb9b007223 */ /* 0x040fe20000000000 */
[C---:B------:R-:W-:Y:S01]  /*94b0*/  FFMA R3, R155.reuse, R153, R3 ;  /* 0x000000999b037223 */ /* 0x040fe20000000003 */
[C---:B------:R-:W-:Y:S01]  /*94c0*/  FFMA R6, R155.reuse, R129, R6 ;  /* 0x000000819b067223 */ /* 0x040fe20000000006 */
[----:B------:R-:W-:Y:S01]  /*94d0*/  FFMA R7, R155, R172, R7 ;  /* 0x000000ac9b077223 */ /* 0x000fe20000000007 */
[----:B------:R-:W-:Y:S02]  /*94e0*/  F2FP.SATFINITE.E4M3.F32.PACK_AB_MERGE_C R56, R131, R130, R56 ;  /* 0x000000828338723e */ /* 0x000fe40004807038 */
[----:B------:R-:W-:Y:S02]  /*94f0*/  F2FP.SATFINITE.E4M3.F32.PACK_AB_MERGE_C R57, R135, R134, R57 ;  /* 0x000000868739723e */ /* 0x000fe40004807039 */
[----:B------:R-:W-:Y:S02]  /*9500*/  F2FP.SATFINITE.E4M3.F32.PACK_AB_MERGE_C R58, R139, R138, R58 ;  /* 0x0000008a8b3a723e */ /* 0x000fe4000480703a */
[----:B------:R-:W-:Y:S02]  /*9510*/  F2FP.SATFINITE.E4M3.F32.PACK_AB_MERGE_C R59, R37, R36, R38 ;  /* 0x00000024253b723e */ /* 0x000fe40004807026 */
[----:B------:R-:W-:Y:S02]  /*9520*/  F2FP.SATFINITE.E4M3.F32.PACK_AB_MERGE_C R42, R51, R50, RZ ;  /* 0x00000032332a723e */ /* 0x000fe400048070ff */
[----:B------:R-:W-:Y:S01]  /*9530*/  F2FP.SATFINITE.E4M3.F32.PACK_AB_MERGE_C R43, R55, R54, RZ ;  /* 0x00000036372b723e */ /* 0x000fe200048070ff */
[----:B------:R1:W-:Y:S01]  /*9540*/  STS.128 [R98+UR44+0x8200], R56 ;  /* 0x0082003862007988 */ /* 0x0003e20008000c2c */
[----:B------:R-:W-:Y:S02]  /*9550*/  F2FP.SATFINITE.E4M3.F32.PACK_AB_MERGE_C R42, R49, R48, R42 ;  /* 0x00000030312a723e */ /* 0x000fe4000480702a */
[----:B------:R-:W-:Y:S02]  /*9560*/  F2FP.SATFINITE.E4M3.F32.PACK_AB_MERGE_C R43, R53, R52, R43 ;  /* 0x00000034352b723e */ /* 0x000fe4000480702b */
[----:B------:R-:W-:Y:S03]  /*9570*/  F2FP.SATFINITE.E4M3.F32.PACK_AB_MERGE_C R6, R7, R6, RZ ;  /* 0x000000060706723e */ /* 0x000fe600048070ff */
[----:B------:R1:W-:Y:S01]  /*9580*/  STS.128 [R33], R40 ;  /* 0x0000002821007388 */ /* 0x0003e20000000c00 */
[----:B------:R-:W-:Y:S01]  /*9590*/  F2FP.SATFINITE.E4M3.F32.PACK_AB_MERGE_C R36, R3, R0, R6 ;  /* 0x000000000324723e */ /* 0x000fe20004807006 */
[C---:B---3--:R-:W-:Y:S01]  /*95a0*/  FFMA R4, R155.reuse, R171, R4 ;  /* 0x000000ab9b047223 */ /* 0x048fe20000000004 */
[C---:B----4-:R-:W-:Y:S01]  /*95b0*/  FFMA R5, R155.reuse, R170, R5 ;  /* 0x000000aa9b057223 */ /* 0x050fe20000000005 */
[C---:B------:R-:W-:Y:S01]  /*95c0*/  FFMA R10, R155.reuse, R169, R10 ;  /* 0x000000a99b0a7223 */ /* 0x040fe2000000000a */
[C---:B------:R-:W-:Y:S01]  /*95d0*/  FFMA R11, R155.reuse, R168, R11 ;  /* 0x000000a89b0b7223 */ /* 0x040fe2000000000b */
[----:B--2---:R-:W-:Y:S04]  /*95e0*/  FFMA R8, R155, R167, R8 ;  /* 0x000000a79b087223 */ /* 0x004fe80000000008 */
[----:B------:R-:W-:Y:S01]  /*95f0*/  F2FP.SATFINITE.E4M3.F32.PACK_AB_MERGE_C R10, R11, R10, RZ ;  /* 0x0000000a0b0a723e */ /* 0x000fe200048070ff */
[C---:B------:R-:W-:Y:S01]  /*9600*/  FFMA R9, R155.reuse, R166, R9 ;  /* 0x000000a69b097223 */ /* 0x040fe20000000009 */
[----:B------:R-:W-:Y:S02]  /*9610*/  FFMA R14, R155, R154, R14 ;  /* 0x0000009a9b0e7223 */ /* 0x000fe4000000000e */
[----:B------:R-:W-:Y:S01]  /*9620*/  F2FP.SATFINITE.E4M3.F32.PACK_AB_MERGE_C R37, R5, R4, R10 ;  /* 0x000000040525723e */ /* 0x000fe2000480700a */
[C---:B------:R-:W-:Y:S01]  /*9630*/  FFMA R15, R155.reuse, R165, R15 ;  /* 0x000000a59b0f7223 */ /* 0x040fe2000000000f */
[C---:B------:R-:W-:Y:S01]  /*9640*/  FFMA R12, R155.reuse, R151, R12 ;  /* 0x000000979b0c7223 */ /* 0x040fe2000000000c */
[C---:B------:R-:W-:Y:S01]  /*9650*/  FFMA R13, R155.reuse, R164, R13 ;  /* 0x000000a49b0d7223 */ /* 0x040fe2000000000d */
[----:B------:R-:W-:Y:S02]  /*9660*/  FFMA R18, R155, R156, R18 ;  /* 0x0000009c9b127223 */ /* 0x000fe40000000012 */
[----:B------:R-:W-:Y:S01]  /*9670*/  F2FP.SATFINITE.E4M3.F32.PACK_AB_MERGE_C R14, R15, R14, RZ ;  /* 0x0000000e0f0e723e */ /* 0x000fe200048070ff */
[C---:B------:R-:W-:Y:S01]  /*9680*/  FFMA R19, R155.reuse, R163, R19 ;  /* 0x000000a39b137223 */ /* 0x040fe20000000013 */
[----:B------:R-:W-:Y:S02]  /*9690*/  FFMA R16, R155, R157, R16 ;  /* 0x0000009d9b107223 */ /* 0x000fe40000000010 */
[----:B------:R-:W-:Y:S01]  /*96a0*/  F2FP.SATFINITE.E4M3.F32.PACK_AB_MERGE_C R38, R9, R8, R14 ;  /* 0x000000080926723e */ /* 0x000fe2000480700e */
[C---:B------:R-:W-:Y:S01]  /*96b0*/  FFMA R17, R155.reuse, R162, R17 ;  /* 0x000000a29b117223 */ /* 0x040fe20000000011 */
[----:B------:R-:W-:Y:S01]  /*96c0*/  FFMA R22, R155, R158, R22 ;  /* 0x0000009e9b167223 */ /* 0x000fe20000000016 */
[----:B------:R-:W-:Y:S01]  /*96d0*/  F2FP.SATFINITE.E4M3.F32.PACK_AB_MERGE_C R18, R19, R18, RZ ;  /* 0x000000121312723e */ /* 0x000fe200048070ff */
[C---:B------:R-:W-:Y:S01]  /*96e0*/  FFMA R23, R155.reuse, R161, R23 ;  /* 0x000000a19b177223 */ /* 0x040fe20000000017 */
[----:B------:R-:W-:Y:S02]  /*96f0*/  FFMA R20, R155, R159, R20 ;  /* 0x0000009f9b147223 */ /* 0x000fe40000000014 */
[----:B------:R-:W-:Y:S01]  /*9700*/  F2FP.SATFINITE.E4M3.F32.PACK_AB_MERGE_C R39, R13, R12, R18 ;  /* 0x0000000c0d27723e */ /* 0x000fe20004807012 */
[C---:B------:R-:W-:Y:S01]  /*9710*/  FFMA R21, R155.reuse, R125, R21 ;  /* 0x0000007d9b157223 */ /* 0x040fe20000000015 */
[C---:B------:R-:W-:Y:S01]  /*9720*/  FFMA R26, R155.reuse, R160, R26 ;  /* 0x000000a09b1a7223 */ /* 0x040fe2000000001a */
[C---:B------:R-:W-:Y:S02]  /*9730*/  FFMA R27, R155.reuse, R2, R27 ;  /* 0x000000029b1b7223 */ /* 0x040fe4000000001b */
[----:B------:R1:W-:Y:S01]  /*9740*/  STS.128 [R98+UR44+0x9200], R36 ;  /* 0x0092002462007988 */ /* 0x0003e20008000c2c */
[C---:B------:R-:W-:Y:S01]  /*9750*/  FFMA R24, R155.reuse, R89, R24 ;  /* 0x000000599b187223 */ /* 0x040fe20000000018 */
[----:B------:R-:W-:Y:S01]  /*9760*/  FFMA R25, R155, R88, R25 ;  /* 0x000000589b197223 */ /* 0x000fe20000000019 */
[----:B------:R-:W-:Y:S01]  /*9770*/  F2FP.SATFINITE.E4M3.F32.PACK_AB_MERGE_C R22, R23, R22, RZ ;  /* 0x000000161716723e */ /* 0x000fe200048070ff */
[----:B------:R-:W-:Y:S01]  /*9780*/  FFMA R30, R155, R91, R30 ;  /* 0x0000005b9b1e7223 */ /* 0x000fe2000000001e */
[----:B------:R-:W-:Y:S01]  /*9790*/  F2FP.SATFINITE.E4M3.F32.PACK_AB_MERGE_C R26, R27, R26, RZ ;  /* 0x0000001a1b1a723e */ /* 0x000fe200048070ff */
[----:B------:R-:W-:Y:S01]  /*97a0*/  FFMA R31, R155, R90, R31 ;  /* 0x0000005a9b1f7223 */ /* 0x000fe2000000001f */
[----:B------:R-:W-:Y:S01]  /*97b0*/  F2FP.SATFINITE.E4M3.F32.PACK_AB_MERGE_C R16, R17, R16, R22 ;  /* 0x000000101110723e */ /* 0x000fe20004807016 */
[----:B------:R1:W5:Y:S01]  /*97c0*/  LDL.LU R2, [R1+0x58] ;  /* 0x0000580001027983 */ /* 0x0003620000300800 */
[C---:B------:R-:W-:Y:S01]  /*97d0*/  FFMA R28, R155.reuse, R93, R28 ;  /* 0x0000005d9b1c7223 */ /* 0x040fe2000000001c */
[C---:B------:R-:W-:Y:S01]  /*97e0*/  FFMA R29, R155.reuse, R92, R29 ;  /* 0x0000005c9b1d7223 */ /* 0x040fe2000000001d */
[C---:B------:R-:W-:Y:S01]  /*97f0*/  FFMA R34, R155.reuse, R95, R34 ;  /* 0x0000005f9b227223 */ /* 0x040fe20000000022 */
[----:B------:R-:W-:Y:S01]  /*9800*/  FFMA R35, R155, R94, R35 ;  /* 0x0000005e9b237223 */ /* 0x000fe20000000023 */
[----:B------:R-:W-:Y:S02]  /*9810*/  F2FP.SATFINITE.E4M3.F32.PACK_AB_MERGE_C R30, R31, R30, RZ ;  /* 0x0000001e1f1e723e */ /* 0x000fe400048070ff */
[----:B------:R-:W-:Y:S02]  /*9820*/  F2FP.SATFINITE.E4M3.F32.PACK_AB_MERGE_C R17, R21, R20, R26 ;  /* 0x000000141511723e */ /* 0x000fe4000480701a */
[----:B------:R-:W-:Y:S02]  /*9830*/  F2FP.SATFINITE.E4M3.F32.PACK_AB_MERGE_C R34, R35, R34, RZ ;  /* 0x000000222322723e */ /* 0x000fe400048070ff */
[----:B------:R-:W-:Y:S02]  /*9840*/  F2FP.SATFINITE.E4M3.F32.PACK_AB_MERGE_C R18, R25, R24, R30 ;  /* 0x000000181912723e */ /* 0x000fe4000480701e */
[----:B------:R-:W-:Y:S05]  /*9850*/  F2FP.SATFINITE.E4M3.F32.PACK_AB_MERGE_C R19, R29, R28, R34 ;  /* 0x0000001c1d13723e */ /* 0x000fea0004807022 */
[----:B------:R1:W-:Y:S01]  /*9860*/  STS.128 [R32], R16 ;  /* 0x0000001020007388 */ /* 0x0003e20000000c00 */
[----:B------:R-:W-:Y:S01]  /*9870*/  @!PT LDS RZ, [RZ] ;  /* 0x00000000fffff984 */ /* 0x000fe20000000800 */
[----:B------:R-:W-:Y:S01]  /*9880*/  @!PT LDS RZ, [RZ] ;  /* 0x00000000fffff984 */ /* 0x000fe20000000800 */
[----:B------:R-:W-:Y:S01]  /*9890*/  @!PT LDS RZ, [RZ] ;  /* 0x00000000fffff984 */ /* 0x000fe20000000800 */
[----:B------:R-:W-:Y:S01]  /*98a0*/  @!PT LDS RZ, [RZ] ;  /* 0x00000000fffff984 */ /* 0x000fe20000000800 */
[----:B------:R2:W-:Y:S07]  /*98b0*/  MEMBAR.ALL.CTA ;  /* 0x0000000000007992 */ /* 0x0005ee0000008000 */
[----:B--2---:R-:W2:Y:S02]  /*98c0*/  FENCE.VIEW.ASYNC.S ;  /* 0x00000000000073c6 */ /* 0x004ea40000000000 */
[----:B--2---:R-:W-:Y:S06]  /*98d0*/  BAR.SYNC.DEFER_BLOCKING 0x1, 0x80 ;  /* 0x0042000000007b1d */ /* 0x004fec0000010000 */
[----:B------:R-:W-:Y:S05]  /*98e0*/  @P1 BRA `(.L_x_102) ;  /* 0x0000000000781947 */ /* 0x000fea0003800000 */
[----:B------:R-:W2:Y:S01]  /*98f0*/  LDCU.64 UR4, c[0x0][0x348] ;  /* 0x00006900ff0477ac */ /* 0x000ea20008000a00 */
[----:B------:R-:W-:Y:S02]  /*9900*/  UIMAD UR9, UR47, 0xa0, URZ ;  /* 0x000000a02f0978a4 */ /* 0x000fe4000f8e02ff */
[----:B------:R-:W-:Y:S02]  /*9910*/  USHF.L.U32 UR10, UR46, 0x7, URZ ;  /* 0x000000072e0a7899 */ /* 0x000fe400080006ff */
[----:B------:R-:W-:Y:S01]  /*9920*/  UIADD3 UR8, UPT, UPT, UR44, 0x5200, URZ ;  /* 0x000052002c087890 */ /* 0x000fe2000fffe0ff */
[----:B------:R-:W-:Y:S01]  /*9930*/  UMOV UR11, UR36 ;  /* 0x00000024000b7c82 */ /* 0x000fe20008000000 */
[----:B------:R-:W-:Y:S02]  /*9940*/  UIADD3 UR24, UPT, UPT, UR44, 0x6200, URZ ;  /* 0x000062002c187890 */ /* 0x000fe4000fffe0ff */
[----:B------:R-:W-:Y:S01]  /*9950*/  UIADD3 UR25, UPT, UPT, UR9, 0x20, URZ ;  /* 0x0000002009197890 */ /* 0x000fe2000fffe0ff */
[----:B------:R-:W-:Y:S01]  /*9960*/  UMOV UR27, UR36 ;  /* 0x00000024001b7c82 */ /* 0x000fe20008000000 */
[----:B------:R-:W-:Y:S01]  /*9970*/  UMOV UR26, UR10 ;  /* 0x0000000a001a7c82 */ /* 0x000fe20008000000 */
[----:B------:R-:W-:Y:S02]  /*9980*/  UIADD3 UR16, UPT, UPT, UR44, 0x7200, URZ ;  /* 0x000072002c107890 */ /* 0x000fe4000fffe0ff */
[----:B--2---:R-:W-:Y:S02]  /*9990*/  UIADD3 UR4, UP0, UPT, UR4, 0x680, URZ ;  /* 0x0000068004047890 */ /* 0x004fe4000ff1e0ff */
[----:B------:R-:W-:Y:S02]  /*99a0*/  UIADD3 UR17, UPT, UPT, UR9, 0x40, URZ ;  /* 0x0000004009117890 */ /* 0x000fe4000fffe0ff */
[----:B------:R-:W-:Y:S01]  /*99b0*/  UIADD3.X UR5, UPT, UPT, URZ, UR5, URZ, UP0, !UPT ;  /* 0x00000005ff057290 */ /* 0x000fe200087fe4ff */
[----:B------:R-:W-:Y:S01]  /*99c0*/  UMOV UR19, UR36 ;  /* 0x0000002400137c82 */ /* 0x000fe20008000000 */
[----:B------:R-:W-:Y:S01]  /*99d0*/  UMOV UR18, UR10 ;  /* 0x0000000a00127c82 */ /* 0x000fe20008000000 */
[----:B------:R-:W-:Y:S02]  /*99e0*/  UIADD3 UR20, UPT, UPT, UR44, 0x8200, URZ ;  /* 0x000082002c147890 */ /* 0x000fe4000fffe0ff */
[----:B------:R-:W-:Y:S01]  /*99f0*/  UIADD3 UR21, UPT, UPT, UR9, 0x60, URZ ;  /* 0x0000006009157890 */ /* 0x000fe2000fffe0ff */
[----:B------:R-:W-:Y:S03]  /*9a00*/  UMOV UR23, UR36 ;  /* 0x0000002400177c82 */ /* 0x000fe60008000000 */
[----:B------:R2:W-:Y:S01]  /*9a10*/  UTMASTG.3D [UR8], [UR4] ;  /* 0x00000008040073b5 */ /* 0x0005e20008010000 */
[----:B------:R-:W-:Y:S01]  /*9a20*/  UMOV UR22, UR10 ;  /* 0x0000000a00167c82 */ /* 0x000fe20008000000 */
[----:B------:R-:W-:Y:S02]  /*9a30*/  UIADD3 UR12, UPT, UPT, UR44, 0x9200, URZ ;  /* 0x000092002c0c7890 */ /* 0x000fe4000fffe0ff */
[----:B------:R-:W-:Y:S01]  /*9a40*/  UIADD3 UR13, UPT, UPT, UR9, 0x80, URZ ;  /* 0x00000080090d7890 */ /* 0x000fe2000fffe0ff */
[----:B------:R-:W-:Y:S01]  /*9a50*/  UMOV UR15, UR36 ;  /* 0x00000024000f7c82 */ /* 0x000fe20008000000 */
[----:B------:R-:W-:Y:S01]  /*9a60*/  UMOV UR14, UR10 ;  /* 0x0000000a000e7c82 */ /* 0x000fe20008000000 */
[----:B------:R2:W-:Y:S01]  /*9a70*/  UTMASTG.3D [UR24], [UR4] ;  /* 0x00000018040073b5 */ /* 0x0005e20008010000 */
[----:B------:R2:W-:Y:S01]  /*9a80*/  UTMASTG.3D [UR16], [UR4] ;  /* 0x00000010040073b5 */ /* 0x0005e20008010000 */
[----:B------:R2:W-:Y:S04]  /*9a90*/  UTMASTG.3D [UR20], [UR4] ;  /* 0x00000014040073b5 */ /* 0x0005e80008010000 */
[----:B------:R2:W-:Y:S01]  /*9aa0*/  UTMASTG.3D [UR12], [UR4] ;  /* 0x0000000c040073b5 */ /* 0x0005e20008010000 */
[----:B------:R0:W-:Y:S01]  /*9ab0*/  UTMACMDFLUSH ;  /* 0x00000000000079b7 */ /* 0x0001e20000000000 */
[----:B--2---:R-:W-:Y:S04]  /*9ac0*/  DEPBAR.LE SB0, 0x0 ;  /* 0x000080000000791a */ /* 0x004fe80000000000 */
.L_x_102:
[----:B------:R-:W-:Y:S05]  /*9ad0*/  BSYNC.RECONVERGENT B0 ;  /* 0x0000000000007941 */ /* 0x000fea0003800200 */
.L_x_101:
[----:B------:R-:W-:Y:S01]  /*9ae0*/  UISETP.NE.AND UP2, UPT, UR48, URZ, UPT ;  /* 0x000000ff3000728c */ /* 0x000fe2000bf45270 */
[----:B------:R-:W-:Y:S01]  /*9af0*/  BAR.SYNC.DEFER_BLOCKING 0x1, 0x80 ;  /* 0x0042000000007b1d */ /* 0x000fe20000010000 */
[----:B------:R-:W-:Y:S02]  /*9b00*/  UISETP.NE.AND UP0, UPT, UR45, 0x2, UPT ;  /* 0x000000022d00788c */ /* 0x000fe4000bf05270 */
[----:B------:R-:W-:Y:S02]  /*9b10*/  UISETP.NE.AND UP1, UPT, UR6, 0x3, UPT ;  /* 0x000000030600788c */ /* 0x000fe4000bf25270 */
[----:B------:R-:W-:Y:S02]  /*9b20*/  USEL UR5, URZ, 0x1, UP0 ;  /* 0x00000001ff057887 */ /* 0x000fe40008000000 */
[----:B------:R-:W-:Y:S02]  /*9b30*/  USEL UR4, URZ, 0x1, UP1 ;  /* 0x00000001ff047887 */ /* 0x000fe40008800000 */
[----:B------:R-:W-:Y:S02]  /*9b40*/  UIADD3 UR47, UPT, UPT, UR37, UR58, URZ ;  /* 0x0000003a252f7290 */ /* 0x000fe4000fffe0ff */
[----:B------:R-:W-:Y:S02]  /*9b50*/  UIADD3 UR46, UPT, UPT, UR38, UR59, URZ ;  /* 0x0000003b262e7290 */ /* 0x000fe4000fffe0ff */
[----:B------:R-:W-:Y:S02]  /*9b60*/  USEL UR18, UR45, URZ, UP0 ;  /* 0x000000ff2d127287 */ /* 0x000fe40008000000 */
[----:B------:R-:W-:Y:S02]  /*9b70*/  USEL UR43, UR6, URZ, UP1 ;  /* 0x000000ff062b7287 */ /* 0x000fe40008800000 */
[----:B------:R-:W-:Y:S02]  /*9b80*/  ULOP3.LUT UR49, UR49, UR5, URZ, 0x3c, !UPT ;  /* 0x0000000531317292 */ /* 0x000fe4000f8e3cff */
[----:B------:R-:W-:Y:S01]  /*9b90*/  ULOP3.LUT UR50, UR50, UR4, URZ, 0x3c, !UPT ;  /* 0x0000000432327292 */ /* 0x000fe2000f8e3cff */
[----:B------:R-:W-:Y:S01]  /*9ba0*/  UMOV UR36, UR51 ;  /* 0x0000003300247c82 */ /* 0x000fe20008000000 */
[----:B------:R-:W-:Y:S10]  /*9bb0*/  BRA.U UP2, `(.L_x_103) ;  /* 0xffffffb102647547 */ /* 0x000ff4000b83ffff */
[----:B------:R-:W-:Y:S05]  /*9bc0*/  EXIT ;  /* 0x000000000000794d */ /* 0x000fea0003800000 */
.L_x_20:
[----:B--2---:R2:W3:Y:S02]  /*9bd0*/  SYNCS.PHASECHK.TRANS64.TRYWAIT P0, [R3+URZ+0x120], R2 ;  /* 0x00012002030075a7 */ /* 0x0044e400080011ff */
[----:B---3--:R-:W-:Y:S05]  /*9be0*/  @!P0 NANOSLEEP.SYNCS 0x989680 ;  /* 0x009896800000895d */ /* 0x008fea0003900000 */
[----:B------:R-:W3:Y:S02]  /*9bf0*/  @!P0 SYNCS.PHASECHK.TRANS64 P0, [R3+URZ+0x120], R2 ;  /* 0x00012002030085a7 */ /* 0x000ee400080010ff */
[----:B---3--:R-:W-:Y:S05]  /*9c00*/  @!P0 BRA `(.L_x_20) ;  /* 0xfffffffc00f08947 */ /* 0x008fea000383ffff */
[----:B------:R-:W-:Y:S05]  /*9c10*/  BRA `(.L_x_104) ;  /* 0xffffff7800e07947 */ /* 0x000fea000383ffff */
.L_x_23:
[----:B-1----:R-:W-:Y:S07]  /*9c20*/  MOV R0, UR33 ;  /* 0x0000002100007c02 */ /* 0x002fee0008000f00 */
.L_x_105:
[----:B-1----:R1:W2:Y:S02]  /*9c30*/  SYNCS.PHASECHK.TRANS64.TRYWAIT P0, [R0+URZ+0x50], R3 ;  /* 0x00005003000075a7 */ /* 0x0022a400080011ff */
[----:B--2---:R-:W-:Y:S05]  /*9c40*/  @!P0 NANOSLEEP.SYNCS 0x989680 ;  /* 0x009896800000895d */ /* 0x004fea0003900000 */
[----:B------:R-:W2:Y:S02]  /*9c50*/  @!P0 SYNCS.PHASECHK.TRANS64 P0, [R0+URZ+0x50], R3 ;  /* 0x00005003000085a7 */ /* 0x000ea400080010ff */
[----:B--2---:R-:W-:Y:S05]  /*9c60*/  @!P0 BRA `(.L_x_105) ;  /* 0xfffffffc00f08947 */ /* 0x004fea000383ffff */
[----:B------:R-:W-:Y:S05]  /*9c70*/  BRA `(.L_x_22) ;  /* 0xffffff7c00287947 */ /* 0x000fea000383ffff */
.L_x_29:
[----:B-1----:R-:W-:Y:S07]  /*9c80*/  MOV R0, UR17 ;  /* 0x0000001100007c02 */ /* 0x002fee0008000f00 */
.L_x_106:
[----:B-1----:R1:W2:Y:S02]  /*9c90*/  SYNCS.PHASECHK.TRANS64.TRYWAIT P0, [R0+URZ+0x50], R3 ;  /* 0x00005003000075a7 */ /* 0x0022a400080011ff */
[----:B--2---:R-:W-:Y:S05]  /*9ca0*/  @!P0 NANOSLEEP.SYNCS 0x989680 ;  /* 0x009896800000895d */ /* 0x004fea0003900000 */
[----:B------:R-:W2:Y:S02]  /*9cb0*/  @!P0 SYNCS.PHASECHK.TRANS64 P0, [R0+URZ+0x50], R3 ;  /* 0x00005003000085a7 */ /* 0x000ea400080010ff */
[----:B--2---:R-:W-:Y:S05]  /*9cc0*/  @!P0 BRA `(.L_x_106) ;  /* 0xfffffffc00f08947 */ /* 0x004fea000383ffff */
[----:B------:R-:W-:Y:S05]  /*9cd0*/  BRA `(.L_x_28) ;  /* 0xffffff7c00d07947 */ /* 0x000fea000383ffff */
.L_x_33:
[----:B-1----:R1:W2:Y:S02]  /*9ce0*/  SYNCS.PHASECHK.TRANS64.TRYWAIT P0, [R3+URZ+0xc0], R0 ;  /* 0x0000c000030075a7 */ /* 0x0022a400080011ff */
[----:B--2---:R-:W-:Y:S05]  /*9cf0*/  @!P0 NANOSLEEP.SYNCS 0x989680 ;  /* 0x009896800000895d */ /* 0x004fea0003900000 */
[----:B------:R-:W2:Y:S02]  /*9d00*/  @!P0 SYNCS.PHASECHK.TRANS64 P0, [R3+URZ+0xc0], R0 ;  /* 0x0000c000030085a7 */ /* 0x000ea400080010ff */
[----:B--2---:R-:W-:Y:S05]  /*9d10*/  @!P0 BRA `(.L_x_33) ;  /* 0xfffffffc00f08947 */ /* 0x004fea000383ffff */
[----:B------:R-:W-:Y:S05]  /*9d20*/  BRA `(.L_x_107) ;  /* 0xffffff8000607947 */ /* 0x000fea000383ffff */
.L_x_37:
[----:B-1----:R-:W-:-:S07]  /*9d30*/  MOV R0, UR4 ;  /* 0x0000000400007c02 */ /* 0x002fce0008000f00 */
.L_x_108:
[----:B-1----:R1:W2:Y:S02]  /*9d40*/  SYNCS.PHASECHK.TRANS64.TRYWAIT P0, [R0+URZ], R3 ;  /* 0x00000003000075a7 */ /* 0x0022a400080011ff */
[----:B--2---:R-:W-:Y:S05]  /*9d50*/  @!P0 NANOSLEEP.SYNCS 0x989680 ;  /* 0x009896800000895d */ /* 0x004fea0003900000 */
[----:B------:R-:W2:Y:S02]  /*9d60*/  @!P0 SYNCS.PHASECHK.TRANS64 P0, [R0+URZ], R3 ;  /* 0x00000003000085a7 */ /* 0x000ea400080010ff */
[----:B--2---:R-:W-:Y:S05]  /*9d70*/  @!P0 BRA `(.L_x_108) ;  /* 0xfffffffc00f08947 */ /* 0x004fea000383ffff */
[----:B------:R-:W-:Y:S05]  /*9d80*/  BRA `(.L_x_109) ;  /* 0xffffff8800047947 */ /* 0x000fea000383ffff */
.L_x_38:
[----:B------:R-:W-:-:S07]  /*9d90*/  MOV R0, UR5 ;  /* 0x0000000500007c02 */ /* 0x000fce0008000f00 */
.L_x_110:
[----:B-1----:R1:W2:Y:S02]  /*9da0*/  SYNCS.PHASECHK.TRANS64.TRYWAIT P0, [R0+URZ], R3 ;  /* 0x00000003000075a7 */ /* 0x0022a400080011ff */
[----:B--2---:R-:W-:Y:S05]  /*9db0*/  @!P0 NANOSLEEP.SYNCS 0x989680 ;  /* 0x009896800000895d */ /* 0x004fea0003900000 */
[----:B------:R-:W2:Y:S02]  /*9dc0*/  @!P0 SYNCS.PHASECHK.TRANS64 P0, [R0+URZ], R3 ;  /* 0x00000003000085a7 */ /* 0x000ea400080010ff */
[----:B--2---:R-:W-:Y:S05]  /*9dd0*/  @!P0 BRA `(.L_x_110) ;  /* 0xfffffffc00f08947 */ /* 0x004fea000383ffff */
[----:B------:R-:W-:Y:S05]  /*9de0*/  BRA `(.L_x_111) ;  /* 0xffffff8800107947 */ /* 0x000fea000383ffff */
.L_x_39:
[----:B------:R-:W-:-:S07]  /*9df0*/  MOV R0, UR5 ;  /* 0x0000000500007c02 */ /* 0x000fce0008000f00 */
.L_x_112:
[----:B-1----:R1:W2:Y:S02]  /*9e00*/  SYNCS.PHASECHK.TRANS64.TRYWAIT P0, [R0+URZ], R3 ;  /* 0x00000003000075a7 */ /* 0x0022a400080011ff */
[----:B--2---:R-:W-:Y:S05]  /*9e10*/  @!P0 NANOSLEEP.SYNCS 0x989680 ;  /* 0x009896800000895d */ /* 0x004fea0003900000 */
[----:B------:R-:W2:Y:S02]  /*9e20*/  @!P0 SYNCS.PHASECHK.TRANS64 P0, [R0+URZ], R3 ;  /* 0x00000003000085a7 */ /* 0x000ea400080010ff */
[----:B--2---:R-:W-:Y:S05]  /*9e30*/  @!P0 BRA `(.L_x_112) ;  /* 0xfffffffc00f08947 */ /* 0x004fea000383ffff */
[----:B------:R-:W-:Y:S05]  /*9e40*/  BRA `(.L_x_113) ;  /* 0xffffff88001c7947 */ /* 0x000fea000383ffff */
.L_x_40:
[----:B------:R-:W-:-:S07]  /*9e50*/  MOV R0, UR5 ;  /* 0x0000000500007c02 */ /* 0x000fce0008000f00 */
.L_x_114:
[----:B-1----:R1:W2:Y:S02]  /*9e60*/  SYNCS.PHASECHK.TRANS64.TRYWAIT P0, [R0+URZ], R3 ;  /* 0x00000003000075a7 */ /* 0x0022a400080011ff */
[----:B--2---:R-:W-:Y:S05]  /*9e70*/  @!P0 NANOSLEEP.SYNCS 0x989680 ;  /* 0x009896800000895d */ /* 0x004fea0003900000 */
[----:B------:R-:W2:Y:S02]  /*9e80*/  @!P0 SYNCS.PHASECHK.TRANS64 P0, [R0+URZ], R3 ;  /* 0x00000003000085a7 */ /* 0x000ea400080010ff */
[----:B--2---:R-:W-:Y:S05]  /*9e90*/  @!P0 BRA `(.L_x_114) ;  /* 0xfffffffc00f08947 */ /* 0x004fea000383ffff */
[----:B------:R-:W-:Y:S05]  /*9ea0*/  BRA `(.L_x_115) ;  /* 0xffffff8800287947 */ /* 0x000fea000383ffff */
.L_x_41:
[----:B------:R-:W-:-:S07]  /*9eb0*/  MOV R0, UR5 ;  /* 0x0000000500007c02 */ /* 0x000fce0008000f00 */
.L_x_116:
[----:B-1----:R1:W2:Y:S02]  /*9ec0*/  SYNCS.PHASECHK.TRANS64.TRYWAIT P0, [R0+URZ], R3 ;  /* 0x00000003000075a7 */ /* 0x0022a400080011ff */
[----:B--2---:R-:W-:Y:S05]  /*9ed0*/  @!P0 NANOSLEEP.SYNCS 0x989680 ;  /* 0x009896800000895d */ /* 0x004fea0003900000 */
[----:B------:R-:W2:Y:S02]  /*9ee0*/  @!P0 SYNCS.PHASECHK.TRANS64 P0, [R0+URZ], R3 ;  /* 0x00000003000085a7 */ /* 0x000ea400080010ff */
[----:B--2---:R-:W-:Y:S05]  /*9ef0*/  @!P0 BRA `(.L_x_116) ;  /* 0xfffffffc00f08947 */ /* 0x004fea000383ffff */
[----:B------:R-:W-:Y:S05]  /*9f00*/  BRA `(.L_x_117) ;  /* 0xffffff8800347947 */ /* 0x000fea000383ffff */
.L_x_42:
[----:B------:R-:W-:-:S07]  /*9f10*/  MOV R0, UR5 ;  /* 0x0000000500007c02 */ /* 0x000fce0008000f00 */
.L_x_118:
[----:B-1----:R1:W2:Y:S02]  /*9f20*/  SYNCS.PHASECHK.TRANS64.TRYWAIT P0, [R0+URZ], R3 ;  /* 0x00000003000075a7 */ /* 0x0022a400080011ff */
[----:B--2---:R-:W-:Y:S05]  /*9f30*/  @!P0 NANOSLEEP.SYNCS 0x989680 ;  /* 0x009896800000895d */ /* 0x004fea0003900000 */
[----:B------:R-:W2:Y:S02]  /*9f40*/  @!P0 SYNCS.PHASECHK.TRANS64 P0, [R0+URZ], R3 ;  /* 0x00000003000085a7 */ /* 0x000ea400080010ff */
[----:B--2---:R-:W-:Y:S05]  /*9f50*/  @!P0 BRA `(.L_x_118) ;  /* 0xfffffffc00f08947 */ /* 0x004fea000383ffff */
[----:B------:R-:W-:Y:S05]  /*9f60*/  BRA `(.L_x_119) ;  /* 0xffffff8800407947 */ /* 0x000fea000383ffff */
.L_x_43:
[----:B------:R-:W-:-:S07]  /*9f70*/  MOV R0, UR5 ;  /* 0x0000000500007c02 */ /* 0x000fce0008000f00 */
.L_x_120:
[----:B-1----:R1:W2:Y:S02]  /*9f80*/  SYNCS.PHASECHK.TRANS64.TRYWAIT P0, [R0+URZ], R3 ;  /* 0x00000003000075a7 */ /* 0x0022a400080011ff */
[----:B--2---:R-:W-:Y:S05]  /*9f90*/  @!P0 NANOSLEEP.SYNCS 0x989680 ;  /* 0x009896800000895d */ /* 0x004fea0003900000 */
[----:B------:R-:W2:Y:S02]  /*9fa0*/  @!P0 SYNCS.PHASECHK.TRANS64 P0, [R0+URZ], R3 ;  /* 0x00000003000085a7 */ /* 0x000ea400080010ff */
[----:B--2---:R-:W-:Y:S05]  /*9fb0*/  @!P0 BRA `(.L_x_120) ;  /* 0xfffffffc00f08947 */ /* 0x004fea000383ffff */
[----:B------:R-:W-:Y:S05]  /*9fc0*/  BRA `(.L_x_121) ;  /* 0xffffff88004c7947 */ /* 0x000fea000383ffff */
.L_x_44:
[----:B------:R-:W-:-:S07]  /*9fd0*/  MOV R0, UR5 ;  /* 0x0000000500007c02 */ /* 0x000fce0008000f00 */
.L_x_122:
[----:B-1----:R1:W2:Y:S02]  /*9fe0*/  SYNCS.PHASECHK.TRANS64.TRYWAIT P0, [R0+URZ], R3 ;  /* 0x00000003000075a7 */ /* 0x0022a400080011ff */
[----:B--2---:R-:W-:Y:S05]  /*9ff0*/  @!P0 NANOSLEEP.SYNCS 0x989680 ;  /* 0x009896800000895d */ /* 0x004fea0003900000 */
[----:B------:R-:W2:Y:S02]  /*a000*/  @!P0 SYNCS.PHASECHK.TRANS64 P0, [R0+URZ], R3 ;  /* 0x00000003000085a7 */ /* 0x000ea400080010ff */
[----:B--2---:R-:W-:Y:S05]  /*a010*/  @!P0 BRA `(.L_x_122) ;  /* 0xfffffffc00f08947 */ /* 0x004fea000383ffff */
[----:B------:R-:W-:Y:S05]  /*a020*/  BRA `(.L_x_123) ;  /* 0xffffff8800587947 */ /* 0x000fea000383ffff */
.L_x_45:
[----:B------:R-:W-:-:S07]  /*a030*/  MOV R0, UR5 ;  /* 0x0000000500007c02 */ /* 0x000fce0008000f00 */
.L_x_124:
[----:B-1----:R1:W2:Y:S02]  /*a040*/  SYNCS.PHASECHK.TRANS64.TRYWAIT P0, [R0+URZ], R3 ;  /* 0x00000003000075a7 */ /* 0x0022a400080011ff */
[----:B--2---:R-:W-:Y:S05]  /*a050*/  @!P0 NANOSLEEP.SYNCS 0x989680 ;  /* 0x009896800000895d */ /* 0x004fea0003900000 */
[----:B------:R-:W2:Y:S02]  /*a060*/  @!P0 SYNCS.PHASECHK.TRANS64 P0, [R0+URZ], R3 ;  /* 0x00000003000085a7 */ /* 0x000ea400080010ff */
[----:B--2---:R-:W-:Y:S05]  /*a070*/  @!P0 BRA `(.L_x_124) ;  /* 0xfffffffc00f08947 */ /* 0x004fea000383ffff */
[----:B------:R-:W-:Y:S05]  /*a080*/  BRA `(.L_x_125) ;  /* 0xffffff8800647947 */ /* 0x000fea000383ffff */
.L_x_48:
[----:B--2---:R2:W3:Y:S02]  /*a090*/  SYNCS.PHASECHK.TRANS64.TRYWAIT P0, [R2+URZ+0x110], R5 ;  /* 0x00011005020075a7 */ /* 0x0044e400080011ff */
[----:B---3--:R-:W-:Y:S05]  /*a0a0*/  @!P0 NANOSLEEP.SYNCS 0x989680 ;  /* 0x009896800000895d */ /* 0x008fea0003900000 */
[----:B------:R-:W3:Y:S02]  /*a0b0*/  @!P0 SYNCS.PHASECHK.TRANS64 P0, [R2+URZ+0x110], R5 ;  /* 0x00011005020085a7 */ /* 0x000ee400080010ff */
[----:B---3--:R-:W-:Y:S05]  /*a0c0*/  @!P0 BRA `(.L_x_48) ;  /* 0xfffffffc00f08947 */ /* 0x008fea000383ffff */
[----:B------:R-:W-:Y:S05]  /*a0d0*/  BRA `(.L_x_126) ;  /* 0xffffff8800c07947 */ /* 0x000fea000383ffff */
.L_x_49:
[----:B------:R-:W-:-:S07]  /*a0e0*/  MOV R2, UR4 ;  /* 0x0000000400027c02 */ /* 0x000fce0008000f00 */
.L_x_127:
[----:B--2---:R2:W3:Y:S02]  /*a0f0*/  SYNCS.PHASECHK.TRANS64.TRYWAIT P0, [R2+URZ+0xd0], R5 ;  /* 0x0000d005020075a7 */ /* 0x0044e400080011ff */
[----:B---3--:R-:W-:Y:S05]  /*a100*/  @!P0 NANOSLEEP.SYNCS 0x989680 ;  /* 0x009896800000895d */ /* 0x008fea0003900000 */
[----:B------:R-:W3:Y:S02]  /*a110*/  @!P0 SYNCS.PHASECHK.TRANS64 P0, [R2+URZ+0xd0], R5 ;  /* 0x0000d005020085a7 */ /* 0x000ee400080010ff */
[----:B---3--:R-:W-:Y:S05]  /*a120*/  @!P0 BRA `(.L_x_127) ;  /* 0xfffffffc00f08947 */ /* 0x008fea000383ffff */
[----:B------:R-:W-:Y:S05]  /*a130*/  BRA `(.L_x_128) ;  /* 0xffffff8800d07947 */ /* 0x000fea000383ffff */
.L_x_50:
[----:B--2---:R2:W3:Y:S02]  /*a140*/  SYNCS.PHASECHK.TRANS64.TRYWAIT P1, [R2+URZ+0xc0], R5 ;  /* 0x0000c005020075a7 */ /* 0x0044e400080211ff */
[----:B---3--:R-:W-:Y:S05]  /*a150*/  @!P1 NANOSLEEP.SYNCS 0x989680 ;  /* 0x009896800000995d */ /* 0x008fea0003900000 */
[----:B------:R-:W3:Y:S02]  /*a160*/  @!P1 SYNCS.PHASECHK.TRANS64 P1, [R2+URZ+0xc0], R5 ;  /* 0x0000c005020095a7 */ /* 0x000ee400080210ff */
[----:B---3--:R-:W-:Y:S05]  /*a170*/  @!P1 BRA `(.L_x_50) ;  /* 0xfffffffc00f09947 */ /* 0x008fea000383ffff */
[----:B------:R-:W-:Y:S05]  /*a180*/  BRA `(.L_x_129) ;  /* 0xffffff8c00007947 */ /* 0x000fea000383ffff */
.L_x_53:
[----:B------:R-:W-:-:S07]  /*a190*/  MOV R0, UR4 ;  /* 0x0000000400007c02 */ /* 0x000fce0008000f00 */
.L_x_130:
[----:B--2---:R2:W3:Y:S02]  /*a1a0*/  SYNCS.PHASECHK.TRANS64.TRYWAIT P0, [R0+URZ+0xd0], R3 ;  /* 0x0000d003000075a7 */ /* 0x0044e400080011ff */
[----:B---3--:R-:W-:Y:S05]  /*a1b0*/  @!P0 NANOSLEEP.SYNCS 0x989680 ;  /* 0x009896800000895d */ /* 0x008fea0003900000 */
[----:B------:R-:W3:Y:S02]  /*a1c0*/  @!P0 SYNCS.PHASECHK.TRANS64 P0, [R0+URZ+0xd0], R3 ;  /* 0x0000d003000085a7 */ /* 0x000ee400080010ff */
[----:B---3--:R-:W-:Y:S05]  /*a1d0*/  @!P0 BRA `(.L_x_130) ;  /* 0xfffffffc00f08947 */ /* 0x008fea000383ffff */
[----:B------:R-:W-:Y:S05]  /*a1e0*/  BRA `(.L_x_52) ;  /* 0xffffff8c00547947 */ /* 0x000fea000383ffff */
.L_x_60:
[----:B-1----:R1:W2:Y:S02]  /*a1f0*/  SYNCS.PHASECHK.TRANS64.TRYWAIT P1, [R0+URZ+0xc0], R5 ;  /* 0x0000c005000075a7 */ /* 0x0022a400080211ff */
[----:B--2---:R-:W-:Y:S05]  /*a200*/  @!P1 NANOSLEEP.SYNCS 0x989680 ;  /* 0x009896800000995d */ /* 0x004fea0003900000 */
[----:B------:R-:W2:Y:S02]  /*a210*/  @!P1 SYNCS.PHASECHK.TRANS64 P1, [R0+URZ+0xc0], R5 ;  /* 0x0000c005000095a7 */ /* 0x000ea400080210ff */
[----:B--2---:R-:W-:Y:S05]  /*a220*/  @!P1 BRA `(.L_x_60) ;  /* 0xfffffffc00f09947 */ /* 0x004fea000383ffff */
[----:B------:R-:W-:Y:S05]  /*a230*/  BRA `(.L_x_131) ;  /* 0xffffff9000b47947 */ /* 0x000fea000383ffff */
.L_x_61:
[----:B------:R-:W-:-:S07]  /*a240*/  MOV R3, UR21 ;  /* 0x0000001500037c02 */ /* 0x000fce0008000f00 */
.L_x_132:
[----:B-1----:R1:W2:Y:S02]  /*a250*/  SYNCS.PHASECHK.TRANS64.TRYWAIT P0, [R3+URZ+0xf8], R0 ;  /* 0x0000f800030075a7 */ /* 0x0022a400080011ff */
[----:B--2---:R-:W-:Y:S05]  /*a260*/  @!P0 NANOSLEEP.SYNCS 0x989680 ;  /* 0x009896800000895d */ /* 0x004fea0003900000 */
[----:B------:R-:W2:Y:S02]  /*a270*/  @!P0 SYNCS.PHASECHK.TRANS64 P0, [R3+URZ+0xf8], R0 ;  /* 0x0000f800030085a7 */ /* 0x000ea400080010ff */
[----:B--2---:R-:W-:Y:S05]  /*a280*/  @!P0 BRA `(.L_x_132) ;  /* 0xfffffffc00f08947 */ /* 0x004fea000383ffff */
[----:B------:R-:W-:Y:S05]  /*a290*/  BRA `(.L_x_133) ;  /* 0xffffff9000e87947 */ /* 0x000fea000383ffff */
.L_x_64:
[----:B------:R-:W-:Y:S07]  /*a2a0*/  MOV R0, UR7 ;  /* 0x0000000700007c02 */ /* 0x000fee0008000f00 */
.L_x_134:
[----:B-1----:R1:W2:Y:S02]  /*a2b0*/  SYNCS.PHASECHK.TRANS64.TRYWAIT P0, [R0+URZ], R3 ;  /* 0x00000003000075a7 */ /* 0x0022a400080011ff */
[----:B--2---:R-:W-:Y:S05]  /*a2c0*/  @!P0 NANOSLEEP.SYNCS 0x989680 ;  /* 0x009896800000895d */ /* 0x004fea0003900000 */
[----:B------:R-:W2:Y:S02]  /*a2d0*/  @!P0 SYNCS.PHASECHK.TRANS64 P0, [R0+URZ], R3 ;  /* 0x00000003000085a7 */ /* 0x000ea400080010ff */
[----:B--2---:R-:W-:Y:S05]  /*a2e0*/  @!P0 BRA `(.L_x_134) ;  /* 0xfffffffc00f08947 */ /* 0x004fea000383ffff */
[----:B------:R-:W-:Y:S05]  /*a2f0*/  BRA `(.L_x_63) ;  /* 0xffffff9400047947 */ /* 0x000fea000383ffff */
.L_x_67:
[----:B------:R-:W-:-:S07]  /*a300*/  MOV R0, UR4 ;  /* 0x0000000400007c02 */ /* 0x000fce0008000f00 */
.L_x_135:
[----:B--2---:R2:W3:Y:S02]  /*a310*/  SYNCS.PHASECHK.TRANS64.TRYWAIT P0, [R0+URZ], R3 ;  /* 0x00000003000075a7 */ /* 0x0044e400080011ff */
[----:B---3--:R-:W-:Y:S05]  /*a320*/  @!P0 NANOSLEEP.SYNCS 0x989680 ;  /* 0x009896800000895d */ /* 0x008fea0003900000 */
[----:B------:R-:W3:Y:S02]  /*a330*/  @!P0 SYNCS.PHASECHK.TRANS64 P0, [R0+URZ], R3 ;  /* 0x00000003000085a7 */ /* 0x000ee400080010ff */
[----:B---3--:R-:W-:Y:S05]  /*a340*/  @!P0 BRA `(.L_x_135) ;  /* 0xfffffffc00f08947 */ /* 0x008fea000383ffff */
[----:B------:R-:W-:Y:S05]  /*a350*/  BRA `(.L_x_136) ;  /* 0xffffff9400bc7947 */ /* 0x000fea000383ffff */
.L_x_68:
[----:B------:R-:W-:-:S07]  /*a360*/  MOV R0, UR5 ;  /* 0x0000000500007c02 */ /* 0x000fce0008000f00 */
.L_x_137:
[----:B-1----:R1:W2:Y:S02]  /*a370*/  SYNCS.PHASECHK.TRANS64.TRYWAIT P0, [R0+URZ], R3 ;  /* 0x00000003000075a7 */ /* 0x0022a400080011ff */
[----:B--2---:R-:W-:Y:S05]  /*a380*/  @!P0 NANOSLEEP.SYNCS 0x989680 ;  /* 0x009896800000895d */ /* 0x004fea0003900000 */
[----:B------:R-:W2:Y:S02]  /*a390*/  @!P0 SYNCS.PHASECHK.TRANS64 P0, [R0+URZ], R3 ;  /* 0x00000003000085a7 */ /* 0x000ea400080010ff */
[----:B--2---:R-:W-:Y:S05]  /*a3a0*/  @!P0 BRA `(.L_x_137) ;  /* 0xfffffffc00f08947 */ /* 0x004fea000383ffff */
[----:B------:R-:W-:Y:S05]  /*a3b0*/  BRA `(.L_x_138) ;  /* 0xffffff9400c87947 */ /* 0x000fea000383ffff */
.L_x_69:
[----:B------:R-:W-:-:S07]  /*a3c0*/  MOV R0, UR4 ;  /* 0x0000000400007c02 */ /* 0x000fce0008000f00 */
.L_x_139:
[----:B-1----:R1:W2:Y:S02]  /*a3d0*/  SYNCS.PHASECHK.TRANS64.TRYWAIT P0, [R0+URZ], R3 ;  /* 0x00000003000075a7 */ /* 0x0022a400080011ff */
[----:B--2---:R-:W-:Y:S05]  /*a3e0*/  @!P0 NANOSLEEP.SYNCS 0x989680 ;  /* 0x009896800000895d */ /* 0x004fea0003900000 */
[----:B------:R-:W2:Y:S02]  /*a3f0*/  @!P0 SYNCS.PHASECHK.TRANS64 P0, [R0+URZ], R3 ;  /* 0x00000003000085a7 */ /* 0x000ea400080010ff */
[----:B--2---:R-:W-:Y:S05]  /*a400*/  @!P0 BRA `(.L_x_139) ;  /* 0xfffffffc00f08947 */ /* 0x004fea000383ffff */
[----:B------:R-:W-:Y:S05]  /*a410*/  BRA `(.L_x_140) ;  /* 0xffffff9400d47947 */ /* 0x000fea000383ffff */
.L_x_74:
[----:B---3--:R3:W4:Y:S02]  /*a420*/  SYNCS.PHASECHK.TRANS64.TRYWAIT P0, [R3+URZ+0xc0], R0 ;  /* 0x0000c000030075a7 */ /* 0x00872400080011ff */
[----:B----4-:R-:W-:Y:S05]  /*a430*/  @!P0 NANOSLEEP.SYNCS 0x989680 ;  /* 0x009896800000895d */ /* 0x010fea0003900000 */
[----:B------:R-:W4:Y:S02]  /*a440*/  @!P0 SYNCS.PHASECHK.TRANS64 P0, [R3+URZ+0xc0], R0 ;  /* 0x0000c000030085a7 */ /* 0x000f2400080010ff */
[----:B----4-:R-:W-:Y:S05]  /*a450*/  @!P0 BRA `(.L_x_74) ;  /* 0xfffffffc00f08947 */ /* 0x010fea000383ffff */
[----:B------:R-:W-:Y:S05]  /*a460*/  BRA `(.L_x_141) ;  /* 0xffffff9800f87947 */ /* 0x000fea000383ffff */
.L_x_77:
[----:B------:R-:W-:Y:S07]  /*a470*/  MOV R0, UR29 ;  /* 0x0000001d00007c02 */ /* 0x000fee0008000f00 */
.L_x_142:
[----:B-1----:R1:W3:Y:S02]  /*a480*/  SYNCS.PHASECHK.TRANS64.TRYWAIT P1, [R0+URZ+0xb8], R3 ;  /* 0x0000b803000075a7 */ /* 0x0022e400080211ff */
[----:B---3--:R-:W-:Y:S05]  /*a490*/  @!P1 NANOSLEEP.SYNCS 0x989680 ;  /* 0x009896800000995d */ /* 0x008fea0003900000 */
[----:B------:R-:W3:Y:S02]  /*a4a0*/  @!P1 SYNCS.PHASECHK.TRANS64 P1, [R0+URZ+0xb8], R3 ;  /* 0x0000b803000095a7 */ /* 0x000ee400080210ff */
[----:B---3--:R-:W-:Y:S05]  /*a4b0*/  @!P1 BRA `(.L_x_142) ;  /* 0xfffffffc00f09947 */ /* 0x008fea000383ffff */
[----:B------:R-:W-:Y:S05]  /*a4c0*/  BRA `(.L_x_76) ;  /* 0xffffffa0006c7947 */ /* 0x000fea000383ffff */
.L_x_80:
[----:B-1----:R-:W-:Y:S07]  /*a4d0*/  MOV R3, UR29 ;  /* 0x0000001d00037c02 */ /* 0x002fee0008000f00 */
.L_x_143:
[----:B-1----:R1:W3:Y:S02]  /*a4e0*/  SYNCS.PHASECHK.TRANS64.TRYWAIT P0, [R3+URZ+0xa8], R2 ;  /* 0x0000a802030075a7 */ /* 0x0022e400080011ff */
[----:B---3--:R-:W-:Y:S05]  /*a4f0*/  @!P0 NANOSLEEP.SYNCS 0x989680 ;  /* 0x009896800000895d */ /* 0x008fea0003900000 */
[----:B------:R-:W3:Y:S02]  /*a500*/  @!P0 SYNCS.PHASECHK.TRANS64 P0, [R3+URZ+0xa8], R2 ;  /* 0x0000a802030085a7 */ /* 0x000ee400080010ff */
[----:B---3--:R-:W-:Y:S05]  /*a510*/  @!P0 BRA `(.L_x_143) ;  /* 0xfffffffc00f08947 */ /* 0x008fea000383ffff */
[----:B------:R-:W-:Y:S05]  /*a520*/  BRA `(.L_x_144) ;  /* 0xffffffa000d07947 */ /* 0x000fea000383ffff */
.L_x_83:
[----:B------:R-:W-:Y:S07]  /*a530*/  MOV R0, UR4 ;  /* 0x0000000400007c02 */ /* 0x000fee0008000f00 */
.L_x_145:
[----:B-1----:R1:W2:Y:S02]  /*a540*/  SYNCS.PHASECHK.TRANS64.TRYWAIT P0, [R0+URZ+0xc0], R3 ;  /* 0x0000c003000075a7 */ /* 0x0022a400080011ff */
[----:B--2---:R-:W-:Y:S05]  /*a550*/  @!P0 NANOSLEEP.SYNCS 0x989680 ;  /* 0x009896800000895d */ /* 0x004fea0003900000 */
[----:B------:R-:W2:Y:S02]  /*a560*/  @!P0 SYNCS.PHASECHK.TRANS64 P0, [R0+URZ+0xc0], R3 ;  /* 0x0000c003000085a7 */ /* 0x000ea400080010ff */
[----:B--2---:R-:W-:Y:S05]  /*a570*/  @!P0 BRA `(.L_x_145) ;  /* 0xfffffffc00f08947 */ /* 0x004fea000383ffff */
[----:B------:R-:W-:Y:S05]  /*a580*/  BRA `(.L_x_146) ;  /* 0xffffffa800107947 */ /* 0x000fea000383ffff */
.L_x_93:
[----:B-1----:R-:W-:Y:S04]  /*a590*/  MOV R0, UR44 ;  /* 0x0000002c00007c02 */ /* 0x002fe80008000f00 */
[----:B------:R1:W2:Y:S03]  /*a5a0*/  SYNCS.PHASECHK.TRANS64.TRYWAIT P3, [R0+URZ+0xa0], R3 ;  /* 0x0000a003000075a7 */ /* 0x0002a600080611ff */
[----:B--2---:R-:W-:Y:S05]  /*a5b0*/  @!P3 NANOSLEEP.SYNCS 0x989680 ;  /* 0x009896800000b95d */ /* 0x004fea0003900000 */
[----:B------:R-:W2:Y:S02]  /*a5c0*/  @!P3 SYNCS.PHASECHK.TRANS64 P3, [R0+URZ+0xa0], R3 ;  /* 0x0000a0030000b5a7 */ /* 0x000ea400080610ff */
[----:B--2---:R-:W-:Y:S05]  /*a5d0*/  @!P3 BRA `(.L_x_93) ;  /* 0xfffffffc00ecb947 */ /* 0x004fea000383ffff */
[----:B------:R-:W-:Y:S05]  /*a5e0*/  BRA `(.L_x_92) ;  /* 0xffffffb400f07947 */ /* 0x000fea000383ffff */
.L_x_95:
[----:B-1----:R1:W4:Y:S02]  /*a5f0*/  SYNCS.PHASECHK.TRANS64.TRYWAIT P1, [R22+URZ+0xe0], R5 ;  /* 0x0000e005160075a7 */ /* 0x00232400080211ff */
[----:B----4-:R-:W-:Y:S05]  /*a600*/  @!P1 NANOSLEEP.SYNCS 0x989680 ;  /* 0x009896800000995d */ /* 0x010fea0003900000 */
[----:B------:R-:W4:Y:S02]  /*a610*/  @!P1 SYNCS.PHASECHK.TRANS64 P1, [R22+URZ+0xe0], R5 ;  /* 0x0000e005160095a7 */ /* 0x000f2400080210ff */
[----:B----4-:R-:W-:Y:S05]  /*a620*/  @!P1 BRA `(.L_x_95) ;  /* 0xfffffffc00f09947 */ /* 0x010fea000383ffff */
[----:B------:R-:W-:Y:S05]  /*a630*/  BRA `(.L_x_94) ;  /* 0xffffffb800c07947 */ /* 0x000fea000383ffff */
        .weak           $__internal_0_$__cuda_sm10x_tcgen05_guardrail_trap_col_being_dealloced_not_returned_by_alloc
        .type           $__internal_0_$__cuda_sm10x_tcgen05_guardrail_trap_col_being_dealloced_not_returned_by_alloc,@function
        .size           $__internal_0_$__cuda_sm10x_tcgen05_guardrail_trap_col_being_dealloced_not_returned_by_alloc,($__internal_1_$__cuda_sm10x_tcgen05_guardrail_trap_phase_invalid_during_alloc - $__internal_0_$__cuda_sm10x_tcgen05_guardrail_trap_col_being_dealloced_not_returned_by_alloc)
$__internal_0_$__cuda_sm10x_tcgen05_guardrail_trap_col_being_dealloced_not_returned_by_alloc:
[----:B------:R-:W-:Y:S05]  /*a640*/  BPT.TRAP 0x1 ;  /* 0x000000040000795c */ /* 0x000fea0000300000 */
[----:B------:R-:W-:-:S04]  /*a650*/  HFMA2 R3, -RZ, RZ, 0, 0 ;  /* 0x00000000ff037431 */ /* 0x000fc800000001ff */
[----:B------:R-:W-:Y:S05]  /*a660*/  RET.REL.NODEC R2 `(_ZN7cutlass13device_kernelINS_4gemm6kernel13GemmUniversalIN4cute5tupleIJiiiiEEENS1_10collective13CollectiveMmaINS1_35MainloopSm100TmaUmmaWarpSpecializedILi10ELi2ELi3ENS5_IJNS4_1CILi1EEESB_SB_EEEEENS5_IJNSA_ILi128EEENSA_ILi160EEENSA_ILi64EEEEEENS_12float_e4m3_tENS5_IJlSB_lEEESI_SJ_NS4_8TiledMMAINS4_8MMA_AtomIJNS4_10MMA_TraitsINS4_19SM100_MMA_F8F6F4_SSEJSI_SI_fSE_SF_NS4_17integral_constantINS4_4UMMA5MajorELSQ_0EEESR_NSO_INSP_7ScaleInELSS_0EEEST_EEEEEENS4_6LayoutISC_NS5_IJNSA_ILi0EEESX_SX_EEEEENS5_IJNS4_10UnderscoreES10_S10_EEEEENS4_13SM90_TMA_LOADENS4_14ComposedLayoutINS4_7SwizzleILi2ELi4ELi3EEENS4_18smem_ptr_flag_bitsILi8EEENSW_INS5_IJNSA_ILi8EEESG_EEENS5_IJSG_SB_EEEEEEEvNS4_8identityES13_S1D_vS1E_EENS_8epilogue10collective18CollectiveEpilogueINS1G_23Sm100TmaWarpSpecializedILi1ELi1ELi160ELb0ELb0EEEJSH_NS5_IJNSW_ISE_SB_EENSW_ISF_SB_EEEEESI_SJ_SI_SJ_NS1G_6fusion15FusionCallbacksIS1K_NS1O_17LinearCombinationISI_fSI_fLNS_15FloatRoundStyleE2EEESH_S1N_JEEENS4_5SM1004TMEM4LOAD26SM100_TMEM_LOAD_32dp32b32xES13_NS14_INS15_ILi1ELi4ELi3EEES18_NSW_INS5_IJS19_NSA_ILi32EEEEEENS5_IJS1Z_SB_EEEEEEENS4_39AutoVectorizingCopyWithAssumedAlignmentILi128EEENS4_14SM90_TMA_STOREES23_S25_S25_EEEvvEEEEvNT_6ParamsE) ;  /* 0xffffff5802647950 */ /* 0x000fea0003c3ffff */
        .weak           $__internal_1_$__cuda_sm10x_tcgen05_guardrail_trap_phase_invalid_during_alloc
        .type           $__internal_1_$__cuda_sm10x_tcgen05_guardrail_trap_phase_invalid_during_alloc,@function
        .size           $__internal_1_$__cuda_sm10x_tcgen05_guardrail_trap_phase_invalid_during_alloc,($__internal_2_$__cuda_sm10x_tcgen05_guardrail_trap_unallocated_columns_being_dealloced - $__internal_1_$__cuda_sm10x_tcgen05_guardrail_trap_phase_invalid_during_alloc)
$__internal_1_$__cuda_sm10x_tcgen05_guardrail_trap_phase_invalid_during_alloc:
[----:B------:R-:W-:Y:S05]  /*a670*/  BPT.TRAP 0x1 ;  /* 0x000000040000795c */ /* 0x000fea0000300000 */
[----:B------:R-:W-:-:S04]  /*a680*/  MOV R3, 0x0 ;  /* 0x0000000000037802 */ /* 0x000fc80000000f00 */
[----:B------:R-:W-:Y:S05]  /*a690*/  RET.REL.NODEC R2 `(_ZN7cutlass13device_kernelINS_4gemm6kernel13GemmUniversalIN4cute5tupleIJiiiiEEENS1_10collective13CollectiveMmaINS1_35MainloopSm100TmaUmmaWarpSpecializedILi10ELi2ELi3ENS5_IJNS4_1CILi1EEESB_SB_EEEEENS5_IJNSA_ILi128EEENSA_ILi160EEENSA_ILi64EEEEEENS_12float_e4m3_tENS5_IJlSB_lEEESI_SJ_NS4_8TiledMMAINS4_8MMA_AtomIJNS4_10MMA_TraitsINS4_19SM100_MMA_F8F6F4_SSEJSI_SI_fSE_SF_NS4_17integral_constantINS4_4UMMA5MajorELSQ_0EEESR_NSO_INSP_7ScaleInELSS_0EEEST_EEEEEENS4_6LayoutISC_NS5_IJNSA_ILi0EEESX_SX_EEEEENS5_IJNS4_10UnderscoreES10_S10_EEEEENS4_13SM90_TMA_LOADENS4_14ComposedLayoutINS4_7SwizzleILi2ELi4ELi3EEENS4_18smem_ptr_flag_bitsILi8EEENSW_INS5_IJNSA_ILi8EEESG_EEENS5_IJSG_SB_EEEEEEEvNS4_8identityES13_S1D_vS1E_EENS_8epilogue10collective18CollectiveEpilogueINS1G_23Sm100TmaWarpSpecializedILi1ELi1ELi160ELb0ELb0EEEJSH_NS5_IJNSW_ISE_SB_EENSW_ISF_SB_EEEEESI_SJ_SI_SJ_NS1G_6fusion15FusionCallbacksIS1K_NS1O_17LinearCombinationISI_fSI_fLNS_15FloatRoundStyleE2EEESH_S1N_JEEENS4_5SM1004TMEM4LOAD26SM100_TMEM_LOAD_32dp32b32xES13_NS14_INS15_ILi1ELi4ELi3EEES18_NSW_INS5_IJS19_NSA_ILi32EEEEEENS5_IJS1Z_SB_EEEEEEENS4_39AutoVectorizingCopyWithAssumedAlignmentILi128EEENS4_14SM90_TMA_STOREES23_S25_S25_EEEvvEEEEvNT_6ParamsE) ;  /* 0xffffff5802587950 */ /* 0x000fea0003c3ffff */
        .weak           $__internal_2_$__cuda_sm10x_tcgen05_guardrail_trap_unallocated_columns_being_dealloced
        .type           $__internal_2_$__cuda_sm10x_tcgen05_guardrail_trap_unallocated_columns_being_dealloced,@function
        .size           $__internal_2_$__cuda_sm10x_tcgen05_guardrail_trap_unallocated_columns_being_dealloced,(.L_x_148 - $__internal_2_$__cuda_sm10x_tcgen05_guardrail_trap_unallocated_columns_being_dealloced)
$__internal_2_$__cuda_sm10x_tcgen05_guardrail_trap_unallocated_columns_being_dealloced:
[----:B------:R-:W-:Y:S05]  /*a6a0*/  BPT.TRAP 0x1 ;  /* 0x000000040000795c */ /* 0x000fea0000300000 */
[----:B------:R-:W-:-:S04]  /*a6b0*/  HFMA2 R3, -RZ, RZ, 0, 0 ;  /* 0x00000000ff037431 */ /* 0x000fc800000001ff */
[----:B------:R-:W-:Y:S05]  /*a6c0*/  RET.REL.NODEC R2 `(_ZN7cutlass13device_kernelINS_4gemm6kernel13GemmUniversalIN4cute5tupleIJiiiiEEENS1_10collective13CollectiveMmaINS1_35MainloopSm100TmaUmmaWarpSpecializedILi10ELi2ELi3ENS5_IJNS4_1CILi1EEESB_SB_EEEEENS5_IJNSA_ILi128EEENSA_ILi160EEENSA_ILi64EEEEEENS_12float_e4m3_tENS5_IJlSB_lEEESI_SJ_NS4_8TiledMMAINS4_8MMA_AtomIJNS4_10MMA_TraitsINS4_19SM100_MMA_F8F6F4_SSEJSI_SI_fSE_SF_NS4_17integral_constantINS4_4UMMA5MajorELSQ_0EEESR_NSO_INSP_7ScaleInELSS_0EEEST_EEEEEENS4_6LayoutISC_NS5_IJNSA_ILi0EEESX_SX_EEEEENS5_IJNS4_10UnderscoreES10_S10_EEEEENS4_13SM90_TMA_LOADENS4_14ComposedLayoutINS4_7SwizzleILi2ELi4ELi3EEENS4_18smem_ptr_flag_bitsILi8EEENSW_INS5_IJNSA_ILi8EEESG_EEENS5_IJSG_SB_EEEEEEEvNS4_8identityES13_S1D_vS1E_EENS_8epilogue10collective18CollectiveEpilogueINS1G_23Sm100TmaWarpSpecializedILi1ELi1ELi160ELb0ELb0EEEJSH_NS5_IJNSW_ISE_SB_EENSW_ISF_SB_EEEEESI_SJ_SI_SJ_NS1G_6fusion15FusionCallbacksIS1K_NS1O_17LinearCombinationISI_fSI_fLNS_15FloatRoundStyleE2EEESH_S1N_JEEENS4_5SM1004TMEM4LOAD26SM100_TMEM_LOAD_32dp32b32xES13_NS14_INS15_ILi1ELi4ELi3EEES18_NSW_INS5_IJS19_NSA_ILi32EEEEEENS5_IJS1Z_SB_EEEEEEENS4_39AutoVectorizingCopyWithAssumedAlignmentILi128EEENS4_14SM90_TMA_STOREES23_S25_S25_EEEvvEEEEvNT_6ParamsE) ;  /* 0xffffff58024c7950 */ /* 0x000fea0003c3ffff */
.L_x_147:
[----:B------:R-:W-:-:S00]  /*a6d0*/  BRA `(.L_x_147) ;  /* 0xfffffffc00fc7947 */ /* 0x000fc0000383ffff */
[----:B------:R-:W-:-:S00]  /*a6e0*/  NOP ;  /* 0x0000000000007918 */ /* 0x000fc00000000000 */
        /* <DEDUP_REMOVED lines=9> */
.L_x_148:


//--------------------- .nv.global.init           --------------------------
	.section	.nv.global.init,"aw",@progbits
.nv.global.init:
	.type		$str$27,@object
	.size		$str$27,($str$28 - $str$27)
$str$27:
        /*0000*/ 	.byte	0x28, 0x61, 0x64, 0x64, 0x72, 0x65, 0x73, 0x73, 0x20, 0x26, 0x20, 0x6d, 0x61, 0x73, 0x6b, 0x29
        /*0010*/ 	.byte	0x20, 0x3d, 0x3d, 0x20, 0x30, 0x00
	.type		$str$28,@object
	.size		$str$28,($str$26 - $str$28)
$str$28:
        /*0016*/ 	.byte	0x2f, 0x74, 0x6d, 0x70, 0x2f, 0x63, 0x75, 0x74, 0x6c, 0x61, 0x73, 0x73, 0x5f, 0x73, 0x77, 0x65
        /*0026*/ 	.byte	0x65, 0x70, 0x5f, 0x73, 0x72, 0x63, 0x2f, 0x69, 0x6e, 0x63, 0x6c, 0x75, 0x64, 0x65, 0x2f, 0x63
        /*0036*/ 	.byte	0x75, 0x74, 0x65, 0x2f, 0x70, 0x6f, 0x69, 0x6e, 0x74, 0x65, 0x72, 0x5f, 0x66, 0x6c, 0x61, 0x67
        /*0046*/ 	.byte	0x67, 0x65, 0x64, 0x2e, 0x68, 0x70, 0x70, 0x00
	.type		$str$26,@object
	.size		$str$26,($str$25 - $str$26)
$str$26:
        /*004e*/ 	.byte	0x2f, 0x74, 0x6d, 0x70, 0x2f, 0x63, 0x75, 0x74, 0x6c, 0x61, 0x73, 0x73, 0x5f, 0x73, 0x77, 0x65
        /*005e*/ 	.byte	0x65, 0x70, 0x5f, 0x73, 0x72, 0x63, 0x2f, 0x69, 0x6e, 0x63, 0x6c, 0x75, 0x64, 0x65, 0x2f, 0x63
        /*006e*/ 	.byte	0x75, 0x74, 0x65, 0x2f, 0x61, 0x74, 0x6f, 0x6d, 0x2f, 0x63, 0x6f, 0x70, 0x79, 0x5f, 0x74, 0x72
        /*007e*/ 	.byte	0x61, 0x69, 0x74, 0x73, 0x5f, 0x73, 0x6d, 0x31, 0x30, 0x30, 0x2e, 0x68, 0x70, 0x70, 0x00
	.type		$str$25,@object
	.size		$str$25,(__unnamed_1 - $str$25)
$str$25:
        /*008d*/ 	.byte	0x28, 0x28, 0x75, 0x69, 0x6e, 0x74, 0x33, 0x32, 0x5f, 0x74, 0x28, 0x74, 0x68, 0x72, 0x65, 0x61
        /*009d*/ 	.byte	0x64, 0x49, 0x64, 0x78, 0x2e, 0x78, 0x29, 0x20, 0x2f, 0x20, 0x33, 0x32, 0x29, 0x20, 0x25, 0x20
        /*00ad*/ 	.byte	0x34, 0x29, 0x20, 0x3d, 0x3d, 0x20, 0x28, 0x28, 0x28, 0x74, 0x6d, 0x65, 0x6d, 0x5f, 0x61, 0x64
        /*00bd*/ 	.byte	0x64, 0x72, 0x20, 0x3e, 0x3e, 0x20, 0x31, 0x36, 0x29, 0x20, 0x2f, 0x20, 0x33, 0x32, 0x29, 0x20
        /*00cd*/ 	.byte	0x25, 0x20, 0x34, 0x29, 0x00
	.type		__unnamed_1,@object
	.size		__unnamed_1,(__unnamed_2 - __unnamed_1)
__unnamed_1:
        /* <DEDUP_REMOVED lines=26> */
	.type		__unnamed_2,@object
	.size		__unnamed_2,(.L_2 - __unnamed_2)
__unnamed_2:
        /* <DEDUP_REMOVED lines=40> */
        /*04f2*/ 	.byte	0x74, 0x65, 0x3a, 0x3a, 0x43, 0x3c, 0x30, 0x3e, 0x3e, 0x3e, 0x3e, 0x5d, 0x00
.L_2:


//--------------------- .nv.shared._ZN7cutlass13device_kernelINS_4gemm6kernel13GemmUniversalIN4cute5tupleIJiiiiEEENS1_10collective13CollectiveMmaINS1_35MainloopSm100TmaUmmaWarpSpecializedILi10ELi2ELi3ENS5_IJNS4_1CILi1EEESB_SB_EEEEENS5_IJNSA_ILi128EEENSA_ILi160EEENSA_ILi64EEEEEENS_12float_e4m3_tENS5_IJlSB_lEEESI_SJ_NS4_8TiledMMAINS4_8MMA_AtomIJNS4_10MMA_TraitsINS4_19SM100_MMA_F8F6F4_SSEJSI_SI_fSE_SF_NS4_17integral_constantINS4_4UMMA5MajorELSQ_0EEESR_NSO_INSP_7ScaleInELSS_0EEEST_EEEEEENS4_6LayoutISC_NS5_IJNSA_ILi0EEESX_SX_EEEEENS5_IJNS4_10UnderscoreES10_S10_EEEEENS4_13SM90_TMA_LOADENS4_14ComposedLayoutINS4_7SwizzleILi2ELi4ELi3EEENS4_18smem_ptr_flag_bitsILi8EEENSW_INS5_IJNSA_ILi8EEESG_EEENS5_IJSG_SB_EEEEEEEvNS4_8identityES13_S1D_vS1E_EENS_8epilogue10collective18CollectiveEpilogueINS1G_23Sm100TmaWarpSpecializedILi1ELi1ELi160ELb0ELb0EEEJSH_NS5_IJNSW_ISE_SB_EENSW_ISF_SB_EEEEESI_SJ_SI_SJ_NS1G_6fusion15FusionCallbacksIS1K_NS1O_17LinearCombinationISI_fSI_fLNS_15FloatRoundStyleE2EEESH_S1N_JEEENS4_5SM1004TMEM4LOAD26SM100_TMEM_LOAD_32dp32b32xES13_NS14_INS15_ILi1ELi4ELi3EEES18_NSW_INS5_IJS19_NSA_ILi32EEEEEENS5_IJS1Z_SB_EEEEEEENS4_39AutoVectorizingCopyWithAssumedAlignmentILi128EEENS4_14SM90_TMA_STOREES23_S25_S25_EEEvvEEEEvNT_6ParamsE --------------------------
	.section	.nv.shared._ZN7cutlass13device_kernelINS_4gemm6kernel13GemmUniversalIN4cute5tupleIJiiiiEEENS1_10collective13CollectiveMmaINS1_35MainloopSm100TmaUmmaWarpSpecializedILi10ELi2ELi3ENS5_IJNS4_1CILi1EEESB_SB_EEEEENS5_IJNSA_ILi128EEENSA_ILi160EEENSA_ILi64EEEEEENS_12float_e4m3_tENS5_IJlSB_lEEESI_SJ_NS4_8TiledMMAINS4_8MMA_AtomIJNS4_10MMA_TraitsINS4_19SM100_MMA_F8F6F4_SSEJSI_SI_fSE_SF_NS4_17integral_constantINS4_4UMMA5MajorELSQ_0EEESR_NSO_INSP_7ScaleInELSS_0EEEST_EEEEEENS4_6LayoutISC_NS5_IJNSA_ILi0EEESX_SX_EEEEENS5_IJNS4_10UnderscoreES10_S10_EEEEENS4_13SM90_TMA_LOADENS4_14ComposedLayoutINS4_7SwizzleILi2ELi4ELi3EEENS4_18smem_ptr_flag_bitsILi8EEENSW_INS5_IJNSA_ILi8EEESG_EEENS5_IJSG_SB_EEEEEEEvNS4_8identityES13_S1D_vS1E_EENS_8epilogue10collective18CollectiveEpilogueINS1G_23Sm100TmaWarpSpecializedILi1ELi1ELi160ELb0ELb0EEEJSH_NS5_IJNSW_ISE_SB_EENSW_ISF_SB_EEEEESI_SJ_SI_SJ_NS1G_6fusion15FusionCallbacksIS1K_NS1O_17LinearCombinationISI_fSI_fLNS_15FloatRoundStyleE2EEESH_S1N_JEEENS4_5SM1004TMEM4LOAD26SM100_TMEM_LOAD_32dp32b32xES13_NS14_INS15_ILi1ELi4ELi3EEES18_NSW_INS5_IJS19_NSA_ILi32EEEEEENS5_IJS1Z_SB_EEEEEEENS4_39AutoVectorizingCopyWithAssumedAlignmentILi128EEENS4_14SM90_TMA_STOREES23_S25_S25_EEEvvEEEEvNT_6ParamsE,"aw",@nobits
	.sectionflags	@""
	.align	16
	.zero		1024


//--------------------- .nv.shared.reserved.0     --------------------------
	.section	.nv.shared.reserved.0,"aw",@nobits
	.weak		__nv_reservedSMEM_offset_0_alias
	.size		__nv_reservedSMEM_offset_0_alias, 0, 64
	.other		__nv_reservedSMEM_offset_0_alias,@"STO_CUDA_RESERVED_SHARED STV_DEFAULT"
__nv_reservedSMEM_offset_0_alias:
	.zero		0
.nv.shared.reserved.0:
	.zero		64
	.weak		__nv_reservedSMEM_tcgen05_partition
	.type		__nv_reservedSMEM_tcgen05_partition,@object
	.size		__nv_reservedSMEM_tcgen05_partition,(.L_0 - __nv_reservedSMEM_tcgen05_partition)
__nv_reservedSMEM_tcgen05_partition:
	.zero		32
.L_0:


//--------------------- .nv.global                --------------------------
	.section	.nv.global,"aw",@nobits
.nv.global:
	.type		_ZN40_INTERNAL_6c25663c_4_k_cu_9c1b64a8_154114cute1_E,@object
	.size		_ZN40_INTERNAL_6c25663c_4_k_cu_9c1b64a8_154114cute1_E,(_ZN40_INTERNAL_6c25663c_4_k_cu_9c1b64a8_154114cuda3std3__45__cpo6cbeginE - _ZN40_INTERNAL_6c25663c_4_k_cu_9c1b64a8_154114cute1_E)
_ZN40_INTERNAL_6c25663c_4_k_cu_9c1b64a8_154114cute1_E:
	.zero		1
	.type		_ZN40_INTERNAL_6c25663c_4_k_cu_9c1b64a8_154114cuda3std3__45__cpo6cbeginE,@object
	.size		_ZN40_INTERNAL_6c25663c_4_k_cu_9c1b64a8_154114cuda3std3__45__cpo6cbeginE,(_ZN40_INTERNAL_6c25663c_4_k_cu_9c1b64a8_154114cuda3std3__48in_placeE - _ZN40_INTERNAL_6c25663c_4_k_cu_9c1b64a8_154114cuda3std3__45__cpo6cbeginE)
_ZN40_INTERNAL_6c25663c_4_k_cu_9c1b64a8_154114cuda3std3__45__cpo6cbeginE:
	.zero		1
	.type		_ZN40_INTERNAL_6c25663c_4_k_cu_9c1b64a8_154114cuda3std3__48in_placeE,@object
	.size		_ZN40_INTERNAL_6c25663c_4_k_cu_9c1b64a8_154114cuda3std3__48in_placeE,(_ZN40_INTERNAL_6c25663c_4_k_cu_9c1b64a8_154114cuda3std6ranges3__45__cpo9iter_moveE - _ZN40_INTERNAL_6c25663c_4_k_cu_9c1b64a8_154114cuda3std3__48in_placeE)
_ZN40_INTERNAL_6c25663c_4_k_cu_9c1b64a8_154114cuda3std3__48in_placeE:
	.zero		1
	.type		_ZN40_INTERNAL_6c25663c_4_k_cu_9c1b64a8_154114cuda3std6ranges3__45__cpo9iter_moveE,@object
	.size		_ZN40_INTERNAL_6c25663c_4_k_cu_9c1b64a8_154114cuda3std6ranges3__45__cpo9iter_moveE,(_ZN40_INTERNAL_6c25663c_4_k_cu_9c1b64a8_154114cuda3std3__45__cpo5beginE - _ZN40_INTERNAL_6c25663c_4_k_cu_9c1b64a8_154114cuda3std6ranges3__45__cpo9iter_moveE)
_ZN40_INTERNAL_6c25663c_4_k_cu_9c1b64a8_154114cuda3std6ranges3__45__cpo9iter_moveE:
	.zero		1
	.type		_ZN40_INTERNAL_6c25663c_4_k_cu_9c1b64a8_154114cuda3std3__45__cpo5beginE,@object
	.size		_ZN40_INTERNAL_6c25663c_4_k_cu_9c1b64a8_154114cuda3std3__45__cpo5beginE,(_ZN40_INTERNAL_6c25663c_4_k_cu_9c1b64a8_154114cuda3std3__442_GLOBAL__N__6c25663c_4_k_cu_9c1b64a8_154116ignoreE - _ZN40_INTERNAL_6c25663c_4_k_cu_9c1b64a8_154114cuda3std3__45__cpo5beginE)
_ZN40_INTERNAL_6c25663c_4_k_cu_9c1b64a8_154114cuda3std3__45__cpo5beginE:
	.zero		1
	.type		_ZN40_INTERNAL_6c25663c_4_k_cu_9c1b64a8_154114cuda3std3__442_GLOBAL__N__6c25663c_4_k_cu_9c1b64a8_154116ignoreE,@object
	.size		_ZN40_INTERNAL_6c25663c_4_k_cu_9c1b64a8_154114cuda3std3__442_GLOBAL__N__6c25663c_4_k_cu_9c1b64a8_154116ignoreE,(_ZN40_INTERNAL_6c25663c_4_k_cu_9c1b64a8_154114cute7productE - _ZN40_INTERNAL_6c25663c_4_k_cu_9c1b64a8_154114cuda3std3__442_GLOBAL__N__6c25663c_4_k_cu_9c1b64a8_154116ignoreE)
_ZN40_INTERNAL_6c25663c_4_k_cu_9c1b64a8_154114cuda3std3__442_GLOBAL__N__6c25663c_4_k_cu_9c1b64a8_154116ignoreE:
	.zero		1
	.type		_ZN40_INTERNAL_6c25663c_4_k_cu_9c1b64a8_154114cute7productE,@object
	.size		_ZN40_INTERNAL_6c25663c_4_k_cu_9c1b64a8_154114cute7productE,(_ZN40_INTERNAL_6c25663c_4_k_cu_9c1b64a8_154114cuda3std3__45__cpo3endE - _ZN40_INTERNAL_6c25663c_4_k_cu_9c1b64a8_154114cute7productE)
_ZN40_INTERNAL_6c25663c_4_k_cu_9c1b64a8_154114cute7productE:
	.zero		1
	.type		_ZN40_INTERNAL_6c25663c_4_k_cu_9c1b64a8_154114cuda3std3__45__cpo3endE,@object
	.size		_ZN40_INTERNAL_6c25663c_4_k_cu_9c1b64a8_154114cuda3std3__45__cpo3endE,(_ZN40_INTERNAL_6c25663c_4_k_cu_9c1b64a8_154114cuda3std3__419piecewise_constructE - _ZN40_INTERNAL_6c25663c_4_k_cu_9c1b64a8_154114cuda3std3__45__cpo3endE)
_ZN40_INTERNAL_6c25663c_4_k_cu_9c1b64a8_154114cuda3std3__45__cpo3endE:
	.zero		1
	.type		_ZN40_INTERNAL_6c25663c_4_k_cu_9c1b64a8_154114cuda3std3__419piecewise_constructE,@object
	.size		_ZN40_INTERNAL_6c25663c_4_k_cu_9c1b64a8_154114cuda3std3__419piecewise_constructE,(_ZN40_INTERNAL_6c25663c_4_k_cu_9c1b64a8_154114cuda3std3__45__cpo4cendE - _ZN40_INTERNAL_6c25663c_4_k_cu_9c1b64a8_154114cuda3std3__419piecewise_constructE)
_ZN40_INTERNAL_6c25663c_4_k_cu_9c1b64a8_154114cuda3std3__419piecewise_constructE:
	.zero		1
	.type		_ZN40_INTERNAL_6c25663c_4_k_cu_9c1b64a8_154114cuda3std3__45__cpo4cendE,@object
	.size		_ZN40_INTERNAL_6c25663c_4_k_cu_9c1b64a8_154114cuda3std3__45__cpo4cendE,(_ZN40_INTERNAL_6c25663c_4_k_cu_9c1b64a8_154114cuda3std6ranges3__45__cpo4swapE - _ZN40_INTERNAL_6c25663c_4_k_cu_9c1b64a8_154114cuda3std3__45__cpo4cendE)
_ZN40_INTERNAL_6c25663c_4_k_cu_9c1b64a8_154114cuda3std3__45__cpo4cendE:
	.zero		1
	.type		_ZN40_INTERNAL_6c25663c_4_k_cu_9c1b64a8_154114cuda3std6ranges3__45__cpo4swapE,@object
	.size		_ZN40_INTERNAL_6c25663c_4_k_cu_9c1b64a8_154114cuda3std6ranges3__45__cpo4swapE,(.L_10 - _ZN40_INTERNAL_6c25663c_4_k_cu_9c1b64a8_154114cuda3std6ranges3__45__cpo4swapE)
_ZN40_INTERNAL_6c25663c_4_k_cu_9c1b64a8_154114cuda3std6ranges3__45__cpo4swapE:
	.zero		1
.L_10:


//--------------------- .nv.constant0._ZN7cutlass13device_kernelINS_4gemm6kernel13GemmUniversalIN4cute5tupleIJiiiiEEENS1_10collective13CollectiveMmaINS1_35MainloopSm100TmaUmmaWarpSpecializedILi10ELi2ELi3ENS5_IJNS4_1CILi1EEESB_SB_EEEEENS5_IJNSA_ILi128EEENSA_ILi160EEENSA_ILi64EEEEEENS_12float_e4m3_tENS5_IJlSB_lEEESI_SJ_NS4_8TiledMMAINS4_8MMA_AtomIJNS4_10MMA_TraitsINS4_19SM100_MMA_F8F6F4_SSEJSI_SI_fSE_SF_NS4_17integral_constantINS4_4UMMA5MajorELSQ_0EEESR_NSO_INSP_7ScaleInELSS_0EEEST_EEEEEENS4_6LayoutISC_NS5_IJNSA_ILi0EEESX_SX_EEEEENS5_IJNS4_10UnderscoreES10_S10_EEEEENS4_13SM90_TMA_LOADENS4_14ComposedLayoutINS4_7SwizzleILi2ELi4ELi3EEENS4_18smem_ptr_flag_bitsILi8EEENSW_INS5_IJNSA_ILi8EEESG_EEENS5_IJSG_SB_EEEEEEEvNS4_8identityES13_S1D_vS1E_EENS_8epilogue10collective18CollectiveEpilogueINS1G_23Sm100TmaWarpSpecializedILi1ELi1ELi160ELb0ELb0EEEJSH_NS5_IJNSW_ISE_SB_EENSW_ISF_SB_EEEEESI_SJ_SI_SJ_NS1G_6fusion15FusionCallbacksIS1K_NS1O_17LinearCombinationISI_fSI_fLNS_15FloatRoundStyleE2EEESH_S1N_JEEENS4_5SM1004TMEM4LOAD26SM100_TMEM_LOAD_32dp32b32xES13_NS14_INS15_ILi1ELi4ELi3EEES18_NSW_INS5_IJS19_NSA_ILi32EEEEEENS5_IJS1Z_SB_EEEEEEENS4_39AutoVectorizingCopyWithAssumedAlignmentILi128EEENS4_14SM90_TMA_STOREES23_S25_S25_EEEvvEEEEvNT_6ParamsE --------------------------
	.section	.nv.constant0._ZN7cutlass13device_kernelINS_4gemm6kernel13GemmUniversalIN4cute5tupleIJiiiiEEENS1_10collective13CollectiveMmaINS1_35MainloopSm100TmaUmmaWarpSpecializedILi10ELi2ELi3ENS5_IJNS4_1CILi1EEESB_SB_EEEEENS5_IJNSA_ILi128EEENSA_ILi160EEENSA_ILi64EEEEEENS_12float_e4m3_tENS5_IJlSB_lEEESI_SJ_NS4_8TiledMMAINS4_8MMA_AtomIJNS4_10MMA_TraitsINS4_19SM100_MMA_F8F6F4_SSEJSI_SI_fSE_SF_NS4_17integral_constantINS4_4UMMA5MajorELSQ_0EEESR_NSO_INSP_7ScaleInELSS_0EEEST_EEEEEENS4_6LayoutISC_NS5_IJNSA_ILi0EEESX_SX_EEEEENS5_IJNS4_10UnderscoreES10_S10_EEEEENS4_13SM90_TMA_LOADENS4_14ComposedLayoutINS4_7SwizzleILi2ELi4ELi3EEENS4_18smem_ptr_flag_bitsILi8EEENSW_INS5_IJNSA_ILi8EEESG_EEENS5_IJSG_SB_EEEEEEEvNS4_8identityES13_S1D_vS1E_EENS_8epilogue10collective18CollectiveEpilogueINS1G_23Sm100TmaWarpSpecializedILi1ELi1ELi160ELb0ELb0EEEJSH_NS5_IJNSW_ISE_SB_EENSW_ISF_SB_EEEEESI_SJ_SI_SJ_NS1G_6fusion15FusionCallbacksIS1K_NS1O_17LinearCombinationISI_fSI_fLNS_15FloatRoundStyleE2EEESH_S1N_JEEENS4_5SM1004TMEM4LOAD26SM100_TMEM_LOAD_32dp32b32xES13_NS14_INS15_ILi1ELi4ELi3EEES18_NSW_INS5_IJS19_NSA_ILi32EEEEEENS5_IJS1Z_SB_EEEEEEENS4_39AutoVectorizingCopyWithAssumedAlignmentILi128EEENS4_14SM90_TMA_STOREES23_S25_S25_EEEvvEEEEvNT_6ParamsE,"a",@progbits
	.sectionflags	@""
	.align	4
.nv.constant0._ZN7cutlass13device_kernelINS_4gemm6kernel13GemmUniversalIN4cute5tupleIJiiiiEEENS1_10collective13CollectiveMmaINS1_35MainloopSm100TmaUmmaWarpSpecializedILi10ELi2ELi3ENS5_IJNS4_1CILi1EEESB_SB_EEEEENS5_IJNSA_ILi128EEENSA_ILi160EEENSA_ILi64EEEEEENS_12float_e4m3_tENS5_IJlSB_lEEESI_SJ_NS4_8TiledMMAINS4_8MMA_AtomIJNS4_10MMA_TraitsINS4_19SM100_MMA_F8F6F4_SSEJSI_SI_fSE_SF_NS4_17integral_constantINS4_4UMMA5MajorELSQ_0EEESR_NSO_INSP_7ScaleInELSS_0EEEST_EEEEEENS4_6LayoutISC_NS5_IJNSA_ILi0EEESX_SX_EEEEENS5_IJNS4_10UnderscoreES10_S10_EEEEENS4_13SM90_TMA_LOADENS4_14ComposedLayoutINS4_7SwizzleILi2ELi4ELi3EEENS4_18smem_ptr_flag_bitsILi8EEENSW_INS5_IJNSA_ILi8EEESG_EEENS5_IJSG_SB_EEEEEEEvNS4_8identityES13_S1D_vS1E_EENS_8epilogue10collective18CollectiveEpilogueINS1G_23Sm100TmaWarpSpecializedILi1ELi1ELi160ELb0ELb0EEEJSH_NS5_IJNSW_ISE_SB_EENSW_ISF_SB_EEEEESI_SJ_SI_SJ_NS1G_6fusion15FusionCallbacksIS1K_NS1O_17LinearCombinationISI_fSI_fLNS_15FloatRoundStyleE2EEESH_S1N_JEEENS4_5SM1004TMEM4LOAD26SM100_TMEM_LOAD_32dp32b32xES13_NS14_INS15_ILi1ELi4ELi3EEES18_NSW_INS5_IJS19_NSA_ILi32EEEEEENS5_IJS1Z_SB_EEEEEEENS4_39AutoVectorizingCopyWithAssumedAlignmentILi128EEENS4_14SM90_TMA_STOREES23_S25_S25_EEEvvEEEEvNT_6ParamsE:
	.zero		2944


//--------------------- SYMBOLS --------------------------

	.type		.nv.reservedSmem.offset0,@object
	.size		.nv.reservedSmem.offset0,0x4
	.type		.nv.reservedSmem.cap,@object
	.size		.nv.reservedSmem.cap,0x4
	.type		__assertfail,@function
